def gluon_tcgen05(
    a_ptr,
    b_ptr,
    c_ptr,
    M,
    N,
    K,
    stride_am,
    stride_bk,
    stride_cm,
    BLOCK_M: gl.constexpr,
    BLOCK_N: gl.constexpr,
    BLOCK_K: gl.constexpr,
    DTYPE: gl.constexpr,
    A_LAYOUT: gl.constexpr,
    B_LAYOUT: gl.constexpr,
    C_LAYOUT: gl.constexpr,
    B_SHAPE: gl.constexpr,
    TMEM_LAYOUT: gl.constexpr,
    TMEM_REG: gl.constexpr,
    TRANS_B: gl.constexpr,
    NUM_BUFFERS: gl.constexpr,
):
    a_desc = tma.make_tensor_descriptor(
        a_ptr, [M, K], [stride_am, 1], [BLOCK_M, BLOCK_K], A_LAYOUT
    )
    b_desc = tma.make_tensor_descriptor(
        b_ptr,
        [N, K] if TRANS_B else [K, N],
        [stride_bk, 1],
        B_SHAPE,
        B_LAYOUT,
    )
    c_desc = tma.make_tensor_descriptor(
        c_ptr, [M, N], [stride_cm, 1], [BLOCK_M, BLOCK_N], C_LAYOUT
    )

    a_bufs = gl.allocate_shared_memory(
        DTYPE, [NUM_BUFFERS, BLOCK_M, BLOCK_K], A_LAYOUT
    )
    b_bufs = gl.allocate_shared_memory(DTYPE, [NUM_BUFFERS] + B_SHAPE, B_LAYOUT)

    pid_m = gl.program_id(0)
    pid_n = gl.program_id(1)
    off_m = pid_m * BLOCK_M
    off_n = pid_n * BLOCK_N

    tma_bars = gl.allocate_shared_memory(
        gl.int64, [NUM_BUFFERS, 1], mbarrier.MBarrierLayout()
    )
    mma_bars = gl.allocate_shared_memory(
        gl.int64, [NUM_BUFFERS, 1], mbarrier.MBarrierLayout()
    )
    for i in gl.static_range(NUM_BUFFERS):
        mbarrier.init(tma_bars.index(i), count=1)
        mbarrier.init(mma_bars.index(i), count=1)

    acc_tmem = allocate_tensor_memory(gl.float32, [BLOCK_M, BLOCK_N], TMEM_LAYOUT)
    idx = 0
    phase = 0
    use_acc = False
    for k in range(0, K, BLOCK_K):
        a = a_bufs.index(idx)
        b = b_bufs.index(idx)
        tma_bar = tma_bars.index(idx)
        mma_bar = mma_bars.index(idx)
        mbarrier.expect(
            tma_bar, a_desc.block_type.nbytes + b_desc.block_type.nbytes
        )
        tma.async_copy_global_to_shared(a_desc, [off_m, k], tma_bar, a)
        tma.async_copy_global_to_shared(
            b_desc, [off_n, k] if TRANS_B else [k, off_n], tma_bar, b
        )
        mbarrier.wait(tma_bar, phase=phase)

        if TRANS_B:
            b = b.permute((1, 0))
        tcgen05_mma(a, b, acc_tmem, use_acc=use_acc)
        tcgen05_commit(mma_bar)
        mbarrier.wait(mma_bar, phase=phase)
        use_acc = True

        idx += 1
        if idx == NUM_BUFFERS:
            idx = 0
            phase ^= 1

    for i in gl.static_range(NUM_BUFFERS):
        mbarrier.invalidate(tma_bars.index(i))
        mbarrier.invalidate(mma_bars.index(i))

    acc = acc_tmem.load(TMEM_REG)
    c_smem = gl.allocate_shared_memory(DTYPE, [BLOCK_M, BLOCK_N], C_LAYOUT)
    c_smem.store(acc.to(DTYPE))
    fence_async_shared()
    tma.async_copy_shared_to_global(c_desc, [off_m, off_n], c_smem)
    tma.store_wait(pendings=0)

# config = {"BLOCK_K": 32, "BLOCK_M": 128, "BLOCK_N": 128, "arch": "sm_100", "dtype": "bf16", "num_buffers": 3, "num_warps": 8, "trans_b": 1}
# arch = sm_100


// ===== COMPILED SASS (sm_100a) =====

	.target	sm_100a

	.elftype	@"ET_EXEC"


//--------------------- .note.nv.tkinfo           --------------------------
	.section	.note.nv.tkinfo,"",@"SHT_NOTE"
	.sectionflags	@"SHF_NOTE_NV_TKINFO"
	.tkinfo
        /*0018*/ 	.word	0x00000081
        /*0030*/ 	.string	""
        /*0030*/ 	.string	"ptxas-blackwell"
        /*0030*/ 	.string	"Cuda compilation tools, release 12.9, V12.9.86"
        /*0030*/ 	.string	"Build cuda_12.9.r12.9/compiler.36037853_0"
        /*0030*/ 	.string	"-v  -suppress-debug-info  -lineinfo  -arch sm_100a "



//--------------------- .note.nv.cuver            --------------------------
	.section	.note.nv.cuver,"",@"SHT_NOTE"
	.sectionflags	@"SHF_NOTE_NV_CUVER"
        /*0018*/ 	.short	0x0001
        /*001a*/ 	.short	0x0064
        /*001c*/ 	.short	0x0001
        /*001e*/ 	.short	0x0000
        /*0020*/ 	.short	0x0001
        /*0022*/ 	.short	0x0000


//--------------------- .nv.info                  --------------------------
	.section	.nv.info,"",@"SHT_CUDA_INFO"
	.align	4


	//----- nvinfo : EIATTR_REGCOUNT
	.align		4
        /*0000*/ 	.byte	0x04, 0x2f
        /*0002*/ 	.short	(.L_4 - .L_3)
	.align		4
.L_3:
        /*0004*/ 	.word	index@(gluon_tcgen05)
        /*0008*/ 	.word	0x00000047


	//----- nvinfo : EIATTR_FRAME_SIZE
	.align		4
.L_4:
        /*000c*/ 	.byte	0x04, 0x11
        /*000e*/ 	.short	(.L_6 - .L_5)
	.align		4
.L_5:
        /*0010*/ 	.word	index@($__internal_2_$__cuda_sm10x_tcgen05_guardrail_trap_unallocated_columns_being_dealloced)
        /*0014*/ 	.word	0x00000000


	//----- nvinfo : EIATTR_FRAME_SIZE
	.align		4
.L_6:
        /*0018*/ 	.byte	0x04, 0x11
        /*001a*/ 	.short	(.L_8 - .L_7)
	.align		4
.L_7:
        /*001c*/ 	.word	index@($__internal_1_$__cuda_sm10x_tcgen05_guardrail_trap_phase_invalid_during_alloc)
        /*0020*/ 	.word	0x00000000


	//----- nvinfo : EIATTR_FRAME_SIZE
	.align		4
.L_8:
        /*0024*/ 	.byte	0x04, 0x11
        /*0026*/ 	.short	(.L_10 - .L_9)
	.align		4
.L_9:
        /*0028*/ 	.word	index@($__internal_0_$__cuda_sm10x_tcgen05_guardrail_trap_col_being_dealloced_not_returned_by_alloc)
        /*002c*/ 	.word	0x00000000


	//----- nvinfo : EIATTR_FRAME_SIZE
	.align		4
.L_10:
        /*0030*/ 	.byte	0x04, 0x11
        /*0032*/ 	.short	(.L_12 - .L_11)
	.align		4
.L_11:
        /*0034*/ 	.word	index@(gluon_tcgen05)
        /*0038*/ 	.word	0x00000000


	//----- nvinfo : EIATTR_MIN_STACK_SIZE
	.align		4
.L_12:
        /*003c*/ 	.byte	0x04, 0x12
        /*003e*/ 	.short	(.L_14 - .L_13)
	.align		4
.L_13:
        /*0040*/ 	.word	index@(gluon_tcgen05)
        /*0044*/ 	.word	0x00000000
.L_14:


//--------------------- .nv.info.gluon_tcgen05    --------------------------
	.section	.nv.info.gluon_tcgen05,"",@"SHT_CUDA_INFO"
	.sectionflags	@""
	.align	4


	//----- nvinfo : EIATTR_CUDA_API_VERSION
	.align		4
        /*0000*/ 	.byte	0x04, 0x37
        /*0002*/ 	.short	(.L_16 - .L_15)
.L_15:
        /*0004*/ 	.word	0x00000081


	//----- nvinfo : EIATTR_KPARAM_INFO
	.align		4
.L_16:
        /*0008*/ 	.byte	0x04, 0x17
        /*000a*/ 	.short	(.L_18 - .L_17)
.L_17:
        /*000c*/ 	.word	0x00000000
        /*0010*/ 	.short	0x000a
        /*0012*/ 	.short	0x0048
        /*0014*/ 	.byte	0x00, 0xf4, 0x21, 0x00


	//----- nvinfo : EIATTR_KPARAM_INFO
	.align		4
.L_18:
        /*0018*/ 	.byte	0x04, 0x17
        /*001a*/ 	.short	(.L_20 - .L_19)
.L_19:
        /*001c*/ 	.word	0x00000000
        /*0020*/ 	.short	0x0009
        /*0022*/ 	.short	0x0040
        /*0024*/ 	.byte	0x00, 0xf4, 0x21, 0x00


	//----- nvinfo : EIATTR_KPARAM_INFO
	.align		4
.L_20:
        /*0028*/ 	.byte	0x04, 0x17
        /*002a*/ 	.short	(.L_22 - .L_21)
.L_21:
        /*002c*/ 	.word	0x00000000
        /*0030*/ 	.short	0x0008
        /*0032*/ 	.short	0x0038
        /*0034*/ 	.byte	0x00, 0xf0, 0x21, 0x00


	//----- nvinfo : EIATTR_KPARAM_INFO
	.align		4
.L_22:
        /*0038*/ 	.byte	0x04, 0x17
        /*003a*/ 	.short	(.L_24 - .L_23)
.L_23:
        /*003c*/ 	.word	0x00000000
        /*0040*/ 	.short	0x0007
        /*0042*/ 	.short	0x0030
        /*0044*/ 	.byte	0x00, 0xf0, 0x21, 0x00


	//----- nvinfo : EIATTR_KPARAM_INFO
	.align		4
.L_24:
        /*0048*/ 	.byte	0x04, 0x17
        /*004a*/ 	.short	(.L_26 - .L_25)
.L_25:
        /*004c*/ 	.word	0x00000000
        /*0050*/ 	.short	0x0006
        /*0052*/ 	.short	0x0028
        /*0054*/ 	.byte	0x00, 0xf0, 0x21, 0x00


	//----- nvinfo : EIATTR_KPARAM_INFO
	.align		4
.L_26:
        /*0058*/ 	.byte	0x04, 0x17
        /*005a*/ 	.short	(.L_28 - .L_27)
.L_27:
        /*005c*/ 	.word	0x00000000
        /*0060*/ 	.short	0x0005
        /*0062*/ 	.short	0x0020
        /*0064*/ 	.byte	0x00, 0xf0, 0x11, 0x00


	//----- nvinfo : EIATTR_KPARAM_INFO
	.align		4
.L_28:
        /*0068*/ 	.byte	0x04, 0x17
        /*006a*/ 	.short	(.L_30 - .L_29)
.L_29:
        /*006c*/ 	.word	0x00000000
        /*0070*/ 	.short	0x0004
        /*0072*/ 	.short	0x001c
        /*0074*/ 	.byte	0x00, 0xf0, 0x11, 0x00


	//----- nvinfo : EIATTR_KPARAM_INFO
	.align		4
.L_30:
        /*0078*/ 	.byte	0x04, 0x17
        /*007a*/ 	.short	(.L_32 - .L_31)
.L_31:
        /*007c*/ 	.word	0x00000000
        /*0080*/ 	.short	0x0003
        /*0082*/ 	.short	0x0018
        /*0084*/ 	.byte	0x00, 0xf0, 0x11, 0x00


	//----- nvinfo : EIATTR_KPARAM_INFO
	.align		4
.L_32:
        /*0088*/ 	.byte	0x04, 0x17
        /*008a*/ 	.short	(.L_34 - .L_33)
.L_33:
        /*008c*/ 	.word	0x00000000
        /*0090*/ 	.short	0x0002
        /*0092*/ 	.short	0x0010
        /*0094*/ 	.byte	0x00, 0xf4, 0x21, 0x00


	//----- nvinfo : EIATTR_KPARAM_INFO
	.align		4
.L_34:
        /*0098*/ 	.byte	0x04, 0x17
        /*009a*/ 	.short	(.L_36 - .L_35)
.L_35:
        /*009c*/ 	.word	0x00000000
        /*00a0*/ 	.short	0x0001
        /*00a2*/ 	.short	0x0008
        /*00a4*/ 	.byte	0x00, 0xf4, 0x21, 0x00


	//----- nvinfo : EIATTR_KPARAM_INFO
	.align		4
.L_36:
        /*00a8*/ 	.byte	0x04, 0x17
        /*00aa*/ 	.short	(.L_38 - .L_37)
.L_37:
        /*00ac*/ 	.word	0x00000000
        /*00b0*/ 	.short	0x0000
        /*00b2*/ 	.short	0x0000
        /*00b4*/ 	.byte	0x00, 0xf4, 0x21, 0x00


	//----- nvinfo : EIATTR_AT_ENTRY_FRAGMENTS
	.align		4
.L_38:
        /*00b8*/ 	.byte	0x04, 0x4f
        /*00ba*/ 	.short	(.L_40 - .L_39)


	//   ....[0]....
.L_39:
        /*00bc*/ 	.word	0x00000004


	//----- nvinfo : EIATTR_RESERVED_SMEM_USED
	.align		4
.L_40:
        /*00c0*/ 	.byte	0x01, 0x41
	.zero		2


	//----- nvinfo : EIATTR_SPARSE_MMA_MASK
	.align		4
        /*00c4*/ 	.byte	0x03, 0x50
        /*00c6*/ 	.short	0x0000


	//----- nvinfo : EIATTR_TCGEN05_1CTA_USED
	.align		4
        /*00c8*/ 	.byte	0x01, 0x51
	.zero		2


	//----- nvinfo : EIATTR_MAXREG_COUNT
	.align		4
        /*00cc*/ 	.byte	0x03, 0x1b
        /*00ce*/ 	.short	0x00ff


	//----- nvinfo : EIATTR_NUM_BARRIERS
	.align		4
        /*00d0*/ 	.byte	0x02, 0x4c
        /*00d2*/ 	.byte	0x01
	.zero		1


	//----- nvinfo : EIATTR_INT_WARP_WIDE_INSTR_OFFSETS
	.align		4
        /*00d4*/ 	.byte	0x04, 0x31
        /*00d6*/ 	.short	(.L_42 - .L_41)


	//   ....[0]....
.L_41:
        /*00d8*/ 	.word	0x00001750


	//   ....[1]....
        /*00dc*/ 	.word	0x00001770


	//   ....[2]....
        /*00e0*/ 	.word	0x000017f0


	//   ....[3]....
        /*00e4*/ 	.word	0x00001ad0


	//   ....[4]....
        /*00e8*/ 	.word	0x00001ae0


	//   ....[5]....
        /*00ec*/ 	.word	0x00001af0


	//   ....[6]....
        /*00f0*/ 	.word	0x00001b00


	//   ....[7]....
        /*00f4*/ 	.word	0x00001d80


	//   ....[8]....
        /*00f8*/ 	.word	0x00001d90


	//   ....[9]....
        /*00fc*/ 	.word	0x00001f00


	//   ....[10]....
        /*0100*/ 	.word	0x00001f50


	//   ....[11]....
        /*0104*/ 	.word	0x00001f60


	//   ....[12]....
        /*0108*/ 	.word	0x00001f90


	//   ....[13]....
        /*010c*/ 	.word	0x000021a0


	//   ....[14]....
        /*0110*/ 	.word	0x000021b0


	//   ....[15]....
        /*0114*/ 	.word	0x000024e0


	//   ....[16]....
        /*0118*/ 	.word	0x000024f0


	//   ....[17]....
        /*011c*/ 	.word	0x000029e0


	//   ....[18]....
        /*0120*/ 	.word	0x00002a30


	//----- nvinfo : EIATTR_COOP_GROUP_MASK_REGIDS
	.align		4
.L_42:
        /*0124*/ 	.byte	0x04, 0x29
        /*0126*/ 	.short	(.L_44 - .L_43)


	//   ....[0]....
.L_43:
        /*0128*/ 	.word	0xffffffff


	//   ....[1]....
        /*012c*/ 	.word	0xffffffff


	//   ....[2]....
        /*0130*/ 	.word	0xffffffff


	//   ....[3]....
        /*0134*/ 	.word	0xffffffff


	//   ....[4]....
        /*0138*/ 	.word	0xffffffff


	//   ....[5]....
        /*013c*/ 	.word	0xffffffff


	//   ....[6]....
        /*0140*/ 	.word	0xffffffff


	//   ....[7]....
        /*0144*/ 	.word	0xffffffff


	//   ....[8]....
        /*0148*/ 	.word	0xffffffff


	//   ....[9]....
        /*014c*/ 	.word	0xffffffff


	//----- nvinfo : EIATTR_COOP_GROUP_INSTR_OFFSETS
	.align		4
.L_44:
        /*0150*/ 	.byte	0x04, 0x28
        /*0152*/ 	.short	(.L_46 - .L_45)


	//   ....[0]....
.L_45:
        /*0154*/ 	.word	0x00000050


	//   ....[1]....
        /*0158*/ 	.word	0x00000310


	//   ....[2]....
        /*015c*/ 	.word	0x00000500


	//   ....[3]....
        /*0160*/ 	.word	0x000009a0


	//   ....[4]....
        /*0164*/ 	.word	0x00000ae0


	//   ....[5]....
        /*0168*/ 	.word	0x00000fe0


	//   ....[6]....
        /*016c*/ 	.word	0x00001120


	//   ....[7]....
        /*0170*/ 	.word	0x00001610


	//   ....[8]....
        /*0174*/ 	.word	0x00002870


	//   ....[9]....
        /*0178*/ 	.word	0x00002ae0


	//----- nvinfo : EIATTR_VRC_CTA_INIT_COUNT
	.align		4
.L_46:
        /*017c*/ 	.byte	0x02, 0x4a
        /*017e*/ 	.byte	0x80
	.zero		1


	//----- nvinfo : EIATTR_MBARRIER_INSTR_OFFSETS
	.align		4
        /*0180*/ 	.byte	0x04, 0x39
        /*0182*/ 	.short	(.L_48 - .L_47)


	//   ....[0]....
.L_47:
        /*0184*/ 	.word	0x00001810
        /*0188*/ 	.word	0x000000ff
        /*018c*/ 	.word	0x0000c000
        /*0190*/ 	.short	0x0100
        /*0192*/ 	.byte	0x08
	.zero		1


	//   ....[1]....
        /*0194*/ 	.word	0x00001820
        /*0198*/ 	.word	0x000000ff
        /*019c*/ 	.word	0x0000c020
        /*01a0*/ 	.short	0x0100
        /*01a2*/ 	.byte	0x08
	.zero		1


	//   ....[2]....
        /*01a4*/ 	.word	0x000018d0
        /*01a8*/ 	.word	0x000000ff
        /*01ac*/ 	.word	0x0000c008
        /*01b0*/ 	.short	0x0100
        /*01b2*/ 	.byte	0x08
	.zero		1


	//   ....[3]....
        /*01b4*/ 	.word	0x000018e0
        /*01b8*/ 	.word	0x000000ff
        /*01bc*/ 	.word	0x0000c028
        /*01c0*/ 	.short	0x0100
        /*01c2*/ 	.byte	0x08
	.zero		1


	//   ....[4]....
        /*01c4*/ 	.word	0x000019f0
        /*01c8*/ 	.word	0x000000ff
        /*01cc*/ 	.word	0x0000c010
        /*01d0*/ 	.short	0x0100
        /*01d2*/ 	.byte	0x08
	.zero		1


	//   ....[5]....
        /*01d4*/ 	.word	0x00001a00
        /*01d8*/ 	.word	0x000000ff
        /*01dc*/ 	.word	0x0000c030
        /*01e0*/ 	.short	0x0100
        /*01e2*/ 	.byte	0x08
	.zero		1


	//   ....[6]....
        /*01e4*/ 	.word	0x00001be0
        /*01e8*/ 	.word	0x000000ff
        /*01ec*/ 	.word	0x0000c000
        /*01f0*/ 	.short	0x010a
        /*01f2*/ 	.byte	0x08
	.zero		1


	//   ....[7]....
        /*01f4*/ 	.word	0x00001de0
        /*01f8*/ 	.word	0x000000ff
        /*01fc*/ 	.word	0x0000c020
        /*0200*/ 	.short	0x010a
        /*0202*/ 	.byte	0x08
	.zero		1


	//   ....[8]....
        /*0204*/ 	.word	0x00002000
        /*0208*/ 	.word	0x000000ff
        /*020c*/ 	.word	0x0000c000
        /*0210*/ 	.short	0x010a
        /*0212*/ 	.byte	0x1c
	.zero		1


	//   ....[9]....
        /*0214*/ 	.word	0x000021f0
        /*0218*/ 	.word	0x000000ff
        /*021c*/ 	.word	0x0000c020
        /*0220*/ 	.short	0x010a
        /*0222*/ 	.byte	0x1c
	.zero		1


	//   ....[10]....
        /*0224*/ 	.word	0x000022c0
        /*0228*/ 	.word	0x000000ff
        /*022c*/ 	.word	0x0000c000
        /*0230*/ 	.short	0x0108
        /*0232*/ 	.byte	0x08
	.zero		1


	//   ....[11]....
        /*0234*/ 	.word	0x000022d0
        /*0238*/ 	.word	0x000000ff
        /*023c*/ 	.word	0x0000c020
        /*0240*/ 	.short	0x0108
        /*0242*/ 	.byte	0x08
	.zero		1


	//   ....[12]....
        /*0244*/ 	.word	0x00002320
        /*0248*/ 	.word	0x000000ff
        /*024c*/ 	.word	0x0000c008
        /*0250*/ 	.short	0x0108
        /*0252*/ 	.byte	0x08
	.zero		1


	//   ....[13]....
        /*0254*/ 	.word	0x00002330
        /*0258*/ 	.word	0x000000ff
        /*025c*/ 	.word	0x0000c028
        /*0260*/ 	.short	0x0108
        /*0262*/ 	.byte	0x08
	.zero		1


	//   ....[14]....
        /*0264*/ 	.word	0x00002380
        /*0268*/ 	.word	0x000000ff
        /*026c*/ 	.word	0x0000c010
        /*0270*/ 	.short	0x0108
        /*0272*/ 	.byte	0x08
	.zero		1


	//   ....[15]....
        /*0274*/ 	.word	0x00002390
        /*0278*/ 	.word	0x000000ff
        /*027c*/ 	.word	0x0000c030
        /*0280*/ 	.short	0x0108
        /*0282*/ 	.byte	0x08
	.zero		1


	//   ....[16]....
        /*0284*/ 	.word	0x00002b00
        /*0288*/ 	.word	0x000000ff
        /*028c*/ 	.word	0x0000c000
        /*0290*/ 	.short	0x010a
        /*0292*/ 	.byte	0x08
	.zero		1


	//   ....[17]....
        /*0294*/ 	.word	0x00002b30
        /*0298*/ 	.word	0x000000ff
        /*029c*/ 	.word	0x0000c020
        /*02a0*/ 	.short	0x010a
        /*02a2*/ 	.byte	0x08
	.zero		1


	//   ....[18]....
        /*02a4*/ 	.word	0x00002b60
        /*02a8*/ 	.word	0x000000ff
        /*02ac*/ 	.word	0x0000c000
        /*02b0*/ 	.short	0x010a
        /*02b2*/ 	.byte	0x1c
	.zero		1


	//   ....[19]....
        /*02b4*/ 	.word	0x00002b90
        /*02b8*/ 	.word	0x000000ff
        /*02bc*/ 	.word	0x0000c020
        /*02c0*/ 	.short	0x010a
        /*02c2*/ 	.byte	0x1c
	.zero		1


	//----- nvinfo : EIATTR_NUM_MBARRIERS
	.align		4
.L_48:
        /*02c4*/ 	.byte	0x03, 0x38
        /*02c6*/ 	.short	0x0006


	//----- nvinfo : EIATTR_EXIT_INSTR_OFFSETS
	.align		4
        /*02c8*/ 	.byte	0x04, 0x1c
        /*02ca*/ 	.short	(.L_50 - .L_49)


	//   ....[0]....
.L_49:
        /*02cc*/ 	.word	0x00002af0


	//----- nvinfo : EIATTR_REQNTID
	.align		4
.L_50:
        /*02d0*/ 	.byte	0x04, 0x10
        /*02d2*/ 	.short	(.L_52 - .L_51)
.L_51:
        /*02d4*/ 	.word	0x00000100
        /*02d8*/ 	.word	0x00000001
        /*02dc*/ 	.word	0x00000001


	//----- nvinfo : EIATTR_CRS_STACK_SIZE
	.align		4
.L_52:
        /*02e0*/ 	.byte	0x04, 0x1e
        /*02e2*/ 	.short	(.L_54 - .L_53)
.L_53:
        /*02e4*/ 	.word	0x00000000


	//----- nvinfo : EIATTR_CBANK_PARAM_SIZE
	.align		4
.L_54:
        /*02e8*/ 	.byte	0x03, 0x19
        /*02ea*/ 	.short	0x0050


	//----- nvinfo : EIATTR_PARAM_CBANK
	.align		4
        /*02ec*/ 	.byte	0x04, 0x0a
        /*02ee*/ 	.short	(.L_56 - .L_55)
	.align		4
.L_55:
        /*02f0*/ 	.word	index@(.nv.constant0.gluon_tcgen05)
        /*02f4*/ 	.short	0x0380
        /*02f6*/ 	.short	0x0050


	//----- nvinfo : EIATTR_SW_WAR
	.align		4
.L_56:
        /*02f8*/ 	.byte	0x04, 0x36
        /*02fa*/ 	.short	(.L_58 - .L_57)
.L_57:
        /*02fc*/ 	.word	0x00000008
.L_58:


//--------------------- .nv.compat                --------------------------
	.section	.nv.compat,"",@"SHT_CUDA_COMPAT_INFO"
	.align	4
        /*0000*/ 	.byte	0x02, 0x02, 0x02, 0x00, 0x02, 0x05, 0x05, 0x00, 0x02, 0x03, 0x03, 0x00, 0x02, 0x06, 0x01, 0x00


//--------------------- .nv.callgraph             --------------------------
	.section	.nv.callgraph,"",@"SHT_CUDA_CALLGRAPH"
	.align	4
	.sectionentsize	8
	.align		4
        /*0000*/ 	.word	0x00000000
	.align		4
        /*0004*/ 	.word	0xffffffff
	.align		4
        /*0008*/ 	.word	0x00000000
	.align		4
        /*000c*/ 	.word	0xfffffffe
	.align		4
        /*0010*/ 	.word	0x00000000
	.align		4
        /*0014*/ 	.word	0xfffffffd
	.align		4
        /*0018*/ 	.word	0x00000000
	.align		4
        /*001c*/ 	.word	0xfffffffc


//--------------------- .text.gluon_tcgen05       --------------------------
	.section	.text.gluon_tcgen05,"ax",@progbits
	.align	128
        .global         gluon_tcgen05
        .type           gluon_tcgen05,@function
        .size           gluon_tcgen05,(.L_x_81 - gluon_tcgen05)
        .other          gluon_tcgen05,@"STO_CUDA_ENTRY STV_DEFAULT"
gluon_tcgen05:
.text.gluon_tcgen05:
[----:B------:R-:W1:Y:S01]  /*0000*/  LDC R1, c[0x0][0x37c] ;  /* 0x0000df00ff017b82 */ /* 0x000e620000000800 */
[----:B------:R-:W2:Y:S02]  /*0010*/  S2R R0, SR_TID.X ;  /* 0x0000000000007919 */ /* 0x000ea40000002100 */
[----:B--2---:R-:W-:-:S13]  /*0020*/  ISETP.GE.U32.AND P2, PT, R0, 0x20, PT ;  /* 0x000000200000780c */ /* 0x004fda0003f46070 */
[----:B------:R-:W-:Y:S05]  /*0030*/  @P2 BRA `(.L_x_0) ;  /* 0x0000000000b82947 */ /* 0x000fea0003800000 */
[----:B------:R-:W2:Y:S01]  /*0040*/  S2UR UR6, SR_CgaCtaId ;  /* 0x00000000000679c3 */ /* 0x000ea20000008800 */
[----:B------:R-:W-:Y:S01]  /*0050*/  NOP ;  /* 0x0000000000007918 */ /* 0x000fe20000000000 */
[----:B------:R-:W-:Y:S02]  /*0060*/  UMOV UR4, 0x40 ;  /* 0x0000004000047882 */ /* 0x000fe40000000000 */
[----:B--2---:R-:W-:-:S09]  /*0070*/  ULEA UR4, UR6, UR4, 0x18 ;  /* 0x0000000406047291 */ /* 0x004fd2000f8ec0ff */
[----:B------:R-:W2:Y:S01]  /*0080*/  LDS.U8 R2, [UR4] ;  /* 0x00000004ff027984 */ /* 0x000ea20008000000 */
[----:B------:R-:W-:Y:S02]  /*0090*/  UMOV UR4, 0x400 ;  /* 0x0000040000047882 */ /* 0x000fe40000000000 */
[----:B------:R-:W-:Y:S01]  /*00a0*/  ULEA UR4, UR6, UR4, 0x18 ;  /* 0x0000000406047291 */ /* 0x000fe2000f8ec0ff */
[----:B--2---:R-:W-:-:S13]  /*00b0*/  ISETP.NE.AND P0, PT, R2, RZ, PT ;  /* 0x000000ff0200720c */ /* 0x004fda0003f05270 */
[----:B------:R-:W-:Y:S05]  /*00c0*/  @P0 BRA `(.L_x_1) ;  /* 0x00000000007c0947 */ /* 0x000fea0003800000 */
[----:B------:R-:W-:-:S13]  /*00d0*/  ELECT P0, URZ, PT ;  /* 0x0000000000ff782f */ /* 0x000fda0003800000 */
[----:B------:R-:W-:Y:S05]  /*00e0*/  @!P0 BRA `(.L_x_2) ;  /* 0x0000000000848947 */ /* 0x000fea0003800000 */
[----:B------:R-:W-:Y:S01]  /*00f0*/  UMOV UR5, 0x4 ;  /* 0x0000000400057882 */ /* 0x000fe20000000000 */
[----:B------:R-:W-:Y:S02]  /*0100*/  IMAD.MOV.U32 R5, RZ, RZ, 0x1 ;  /* 0x00000001ff057424 */ /* 0x000fe400078e00ff */
[----:B------:R-:W-:Y:S02]  /*0110*/  IMAD.MOV.U32 R3, RZ, RZ, 0xf ;  /* 0x0000000fff037424 */ /* 0x000fe400078e00ff */
[----:B------:R-:W-:Y:S04]  /*0120*/  DEPBAR.LE SB2, 0x36 ;  /* 0x0000ad800000791a */ /* 0x000fe80000000000 */
[----:B------:R-:W2:Y:S02]  /*0130*/  UTCATOMSWS.FIND_AND_SET.ALIGN UP0, UR5, UR5 ;  /* 0x00000005000575e3 */ /* 0x000ea40008000800 */
[----:B--2---:R-:W-:-:S04]  /*0140*/  PLOP3.LUT P0, PT, PT, PT, UP0, 0x80, 0x8 ;  /* 0x000000000008781c */ /* 0x004fc80003f0f008 */
[----:B------:R-:W-:-:S04]  /*0150*/  SEL R2, RZ, 0xffffffff, !P0 ;  /* 0xffffffffff027807 */ /* 0x000fc80004000000 */
[----:B------:R-:W-:Y:S01]  /*0160*/  ISETP.NE.AND P0, PT, R2, RZ, PT ;  /* 0x000000ff0200720c */ /* 0x000fe20003f05270 */
[----:B------:R-:W-:-:S12]  /*0170*/  IMAD.U32 R2, RZ, RZ, UR5 ;  /* 0x00000005ff027e24 */ /* 0x000fd8000f8e00ff */
[----:B------:R-:W-:Y:S05]  /*0180*/  @P0 BRA `(.L_x_3) ;  /* 0x0000000000240947 */ /* 0x000fea0003800000 */
.L_x_4:
[----:B------:R-:W-:Y:S05]  /*0190*/  NANOSLEEP 0x64 ;  /* 0x000000640000795d */ /* 0x000fea0003800000 */
[----:B------:R-:W-:-:S05]  /*01a0*/  UMOV UR5, 0x4 ;  /* 0x0000000400057882 */ /* 0x000fca0000000000 */
[----:B------:R-:W-:Y:S04]  /*01b0*/  DEPBAR.LE SB2, 0x36 ;  /* 0x0000ad800000791a */ /* 0x000fe80000000000 */
[----:B------:R-:W2:Y:S02]  /*01c0*/  UTCATOMSWS.FIND_AND_SET.ALIGN UP0, UR5, UR5 ;  /* 0x00000005000575e3 */ /* 0x000ea40008000800 */
[----:B--2---:R-:W-:-:S04]  /*01d0*/  PLOP3.LUT P0, PT, PT, PT, UP0, 0x80, 0x8 ;  /* 0x000000000008781c */ /* 0x004fc80003f0f008 */
[----:B------:R-:W-:-:S04]  /*01e0*/  SEL R2, RZ, 0xffffffff, !P0 ;  /* 0xffffffffff027807 */ /* 0x000fc80004000000 */
[----:B------:R-:W-:Y:S01]  /*01f0*/  ISETP.NE.AND P0, PT, R2, RZ, PT ;  /* 0x000000ff0200720c */ /* 0x000fe20003f05270 */
[----:B------:R-:W-:-:S12]  /*0200*/  IMAD.U32 R2, RZ, RZ, UR5 ;  /* 0x00000005ff027e24 */ /* 0x000fd8000f8e00ff */
[----:B------:R-:W-:Y:S05]  /*0210*/  @!P0 BRA `(.L_x_4) ;  /* 0xfffffffc00dc8947 */ /* 0x000fea000383ffff */
.L_x_3:
[C---:B------:R-:W-:Y:S01]  /*0220*/  VIADD R4, R2.reuse, 0x10 ;  /* 0x0000001002047836 */ /* 0x040fe20000000000 */
[----:B------:R-:W-:Y:S01]  /*0230*/  UMOV UR5, 0x50 ;  /* 0x0000005000057882 */ /* 0x000fe20000000000 */
[----:B------:R-:W-:Y:S01]  /*0240*/  SHF.L.U32 R3, R3, R2, RZ ;  /* 0x0000000203037219 */ /* 0x000fe200000006ff */
[----:B------:R-:W-:Y:S01]  /*0250*/  ULEA UR5, UR6, UR5, 0x18 ;  /* 0x0000000506057291 */ /* 0x000fe2000f8ec0ff */
[----:B------:R-:W-:Y:S01]  /*0260*/  IMAD.SHL.U32 R2, R2, 0x20, RZ ;  /* 0x0000002002027824 */ /* 0x000fe200078e00ff */
[----:B------:R-:W-:-:S04]  /*0270*/  SHF.L.U32 R4, R5, R4, RZ ;  /* 0x0000000405047219 */ /* 0x000fc800000006ff */
[----:B------:R-:W-:-:S05]  /*0280*/  LOP3.LUT R3, R4, R3, RZ, 0xfc, !PT ;  /* 0x0000000304037212 */ /* 0x000fca00078efcff */
[----:B------:R2:W-:Y:S04]  /*0290*/  ATOMS.OR RZ, [UR5], R3 ;  /* 0x00000003ffff798c */ /* 0x0005e8000b000005 */
[----:B------:R2:W-:Y:S01]  /*02a0*/  STS [UR4], R2 ;  /* 0x00000002ff007988 */ /* 0x0005e20008000804 */
[----:B------:R-:W-:Y:S05]  /*02b0*/  BRA `(.L_x_2) ;  /* 0x0000000000107947 */ /* 0x000fea0003800000 */
.L_x_1:
[----:B------:R-:W-:Y:S01]  /*02c0*/  IMAD.MOV.U32 R3, RZ, RZ, -0x1 ;  /* 0xffffffffff037424 */ /* 0x000fe200078e00ff */
[----:B------:R-:W-:-:S04]  /*02d0*/  MOV R2, 0x300 ;  /* 0x0000030000027802 */ /* 0x000fc80000000f00 */
[----:B------:R2:W-:Y:S03]  /*02e0*/  STS [UR4], R3 ;  /* 0x00000003ff007988 */ /* 0x0005e60008000804 */
[----:B-12---:R-:W-:Y:S05]  /*02f0*/  CALL.REL.NOINC `($__internal_1_$__cuda_sm10x_tcgen05_guardrail_trap_phase_invalid_during_alloc) ;  /* 0x00000028003c7944 */ /* 0x006fea0003c00000 */
.L_x_2:
[----:B------:R-:W-:Y:S05]  /*0300*/  WARPSYNC.ALL ;  /* 0x0000000000007948 */ /* 0x000fea0003800000 */
[----:B------:R-:W-:Y:S01]  /*0310*/  NOP ;  /* 0x0000000000007918 */ /* 0x000fe20000000000 */
.L_x_0:
[----:B------:R-:W3:Y:S08]  /*0320*/  S2UR UR4, SR_CgaCtaId ;  /* 0x00000000000479c3 */ /* 0x000ef00000008800 */
[----:B------:R-:W-:Y:S01]  /*0330*/  BAR.SYNC.DEFER_BLOCKING 0x0 ;  /* 0x0000000000007b1d */ /* 0x000fe20000010000 */
[----:B------:R-:W-:-:S05]  /*0340*/  LOP3.LUT R68, R0, 0xff, RZ, 0xc0, !PT ;  /* 0x000000ff00447812 */ /* 0x000fca00078ec0ff */
[----:B------:R-:W-:Y:S02]  /*0350*/  UMOV UR8, 0x400 ;  /* 0x0000040000087882 */ /* 0x000fe40000000000 */
[----:B------:R-:W4:Y:S08]  /*0360*/  LDC R4, c[0x0][0x398] ;  /* 0x0000e600ff047b82 */ /* 0x000f300000000800 */
[----:B------:R-:W5:Y:S01]  /*0370*/  LDC R10, c[0x0][0x3a0] ;  /* 0x0000e800ff0a7b82 */ /* 0x000f620000000800 */
[----:B---3--:R-:W-:-:S07]  /*0380*/  ULEA UR8, UR4, UR8, 0x18 ;  /* 0x0000000804087291 */ /* 0x008fce000f8ec0ff */
[----:B------:R-:W3:Y:S02]  /*0390*/  S2UR UR15, SR_CTAID.Y ;  /* 0x00000000000f79c3 */ /* 0x000ee40000002600 */
[----:B--2---:R-:W2:Y:S06]  /*03a0*/  LDS R3, [UR8] ;  /* 0x00000008ff037984 */ /* 0x004eac0008000800 */
[----:B------:R-:W-:Y:S06]  /*03b0*/  BAR.SYNC.DEFER_BLOCKING 0x0 ;  /* 0x0000000000007b1d */ /* 0x000fec0000010000 */
[----:B------:R-:W-:Y:S05]  /*03c0*/  @P2 BRA `(.L_x_5) ;  /* 0x0000000000182947 */ /* 0x000fea0003800000 */
[----:B------:R-:W-:Y:S01]  /*03d0*/  ELECT P0, URZ, PT ;  /* 0x0000000000ff782f */ /* 0x000fe20003800000 */
[----:B------:R-:W-:Y:S01]  /*03e0*/  IMAD.MOV.U32 R2, RZ, RZ, 0x1 ;  /* 0x00000001ff027424 */ /* 0x000fe200078e00ff */
[----:B------:R-:W-:Y:S01]  /*03f0*/  UMOV UR5, 0x40 ;  /* 0x0000004000057882 */ /* 0x000fe20000000000 */
[----:B------:R-:W-:Y:S01]  /*0400*/  UVIRTCOUNT.DEALLOC.SMPOOL 0x80 ;  /* 0x000000800000784c */ /* 0x000fe20000000000 */
[----:B------:R-:W-:-:S09]  /*0410*/  ULEA UR5, UR4, UR5, 0x18 ;  /* 0x0000000504057291 */ /* 0x000fd2000f8ec0ff */
[----:B------:R5:W-:Y:S03]  /*0420*/  @P0 STS.U8 [UR5], R2 ;  /* 0x00000002ff000988 */ /* 0x000be60008000005 */
.L_x_5:
[----:B------:R-:W5:Y:S01]  /*0430*/  S2UR UR4, SR_CTAID.Z ;  /* 0x00000000000479c3 */ /* 0x000f620000002700 */
[----:B------:R-:W4:Y:S01]  /*0440*/  LDCU UR5, c[0x0][0x370] ;  /* 0x00006e00ff0577ac */ /* 0x000f220008000800 */
[----:B------:R-:W-:Y:S01]  /*0450*/  ISETP.GE.U32.AND P0, PT, R68, 0x20, PT ;  /* 0x000000204400780c */ /* 0x000fe20003f06070 */
[----:B----4-:R-:W-:Y:S01]  /*0460*/  VIADD R4, R4, 0xffffffff ;  /* 0xffffffff04047836 */ /* 0x010fe20000000000 */
[C---:B------:R-:W-:Y:S01]  /*0470*/  ISETP.NE.U32.AND P3, PT, R68.reuse, RZ, PT ;  /* 0x000000ff4400720c */ /* 0x040fe20003f65070 */
[----:B------:R-:W5:Y:S01]  /*0480*/  LDCU UR6, c[0x0][0x374] ;  /* 0x00006e80ff0677ac */ /* 0x000f620008000800 */
[----:B------:R-:W-:Y:S01]  /*0490*/  LEA R11, R68, UR8, 0x2 ;  /* 0x00000008440b7c11 */ /* 0x000fe2000f8e10ff */
[----:B-----5:R-:W-:Y:S01]  /*04a0*/  VIADD R12, R10, 0xffffffff ;  /* 0xffffffff0a0c7836 */ /* 0x020fe20000000000 */
[----:B------:R-:W4:Y:S01]  /*04b0*/  S2UR UR7, SR_CTAID.X ;  /* 0x00000000000779c3 */ /* 0x000f220000002500 */
[----:B------:R-:W5:Y:S01]  /*04c0*/  LDCU.64 UR20, c[0x0][0x3c0] ;  /* 0x00007800ff1477ac */ /* 0x000f620008000a00 */
[----:B--2---:R-:W-:Y:S01]  /*04d0*/  R2UR UR23, R3 ;  /* 0x00000000031772ca */ /* 0x004fe200000e0000 */
[----:B------:R-:W-:Y:S04]  /*04e0*/  BSSY.RECONVERGENT B0, `(.L_x_6) ;  /* 0x0000011000007945 */ /* 0x000fe80003800200 */
[----:B------:R2:W-:Y:S01]  /*04f0*/  @!P0 STS [R11], RZ ;  /* 0x000000ff0b008388 */ /* 0x0005e20000000800 */
[----:B------:R-:W-:-:S03]  /*0500*/  NOP ;  /* 0x0000000000007918 */ /* 0x000fc60000000000 */
[----:B------:R2:W-:Y:S01]  /*0510*/  @!P3 STS [UR8+0x24], R4 ;  /* 0x00002404ff00b988 */ /* 0x0005e20008000808 */
[----:B---3--:R-:W-:-:S03]  /*0520*/  UIMAD UR4, UR4, UR6, UR15 ;  /* 0x00000006040472a4 */ /* 0x008fc6000f8e020f */
[----:B------:R2:W-:Y:S01]  /*0530*/  @!P3 STS [UR8+0x20], R12 ;  /* 0x0000200cff00b988 */ /* 0x0005e20008000808 */
[----:B----4-:R-:W-:-:S04]  /*0540*/  UIMAD UR4, UR4, UR5, UR7 ;  /* 0x00000005040472a4 */ /* 0x010fc8000f8e0207 */
[----:B------:R-:W-:-:S04]  /*0550*/  UIMAD UR4, UR4, 0x180, URZ ;  /* 0x00000180040478a4 */ /* 0x000fc8000f8e02ff */
[----:B-----5:R-:W-:-:S04]  /*0560*/  UIADD3 UR24, UP0, UPT, UR4, UR20, URZ ;  /* 0x0000001404187290 */ /* 0x020fc8000ff1e0ff */
[----:B------:R-:W-:Y:S01]  /*0570*/  ULEA.HI.X.SX32 UR25, UR4, UR21, 0x1, UP0 ;  /* 0x0000001504197291 */ /* 0x000fe200080f0eff */
[----:B--2---:R-:W-:Y:S11]  /*0580*/  @P3 BRA `(.L_x_7) ;  /* 0x0000000000183947 */ /* 0x004ff60003800000 */
[----:B------:R-:W2:Y:S01]  /*0590*/  LDS R2, [UR8+0x8] ;  /* 0x00000808ff027984 */ /* 0x000ea20008000800 */
[----:B------:R-:W3:Y:S01]  /*05a0*/  LDC.64 R6, c[0x0][0x380] ;  /* 0x0000e000ff067b82 */ /* 0x000ee20000000a00 */
[----:B------:R-:W-:Y:S02]  /*05b0*/  IMAD.MOV.U32 R3, RZ, RZ, 0x70 ;  /* 0x00000070ff037424 */ /* 0x000fe400078e00ff */
[----:B---3--:R3:W-:Y:S03]  /*05c0*/  STS.64 [UR8], R6 ;  /* 0x00000006ff007988 */ /* 0x0087e60008000a08 */
[----:B--2---:R-:W-:-:S05]  /*05d0*/  LOP3.LUT R2, R2, 0x10, R3, 0xd8, !PT ;  /* 0x0000001002027812 */ /* 0x004fca00078ed803 */
[----:B------:R3:W-:Y:S02]  /*05e0*/  STS [UR8+0x8], R2 ;  /* 0x00000802ff007988 */ /* 0x0007e40008000808 */
.L_x_7:
[----:B------:R-:W-:Y:S05]  /*05f0*/  BSYNC.RECONVERGENT B0 ;  /* 0x0000000000007941 */ /* 0x000fea0003800200 */
.L_x_6:
[----:B------:R-:W-:Y:S04]  /*0600*/  BSSY.RECONVERGENT B0, `(.L_x_8) ;  /* 0x000000a000007945 */ /* 0x000fe80003800200 */
[----:B------:R-:W-:Y:S05]  /*0610*/  @P3 BRA `(.L_x_9) ;  /* 0x0000000000203947 */ /* 0x000fea0003800000 */
[----:B---3--:R-:W2:Y:S01]  /*0620*/  LDS R2, [UR8+0x34] ;  /* 0x00003408ff027984 */ /* 0x008ea20008000800 */
[----:B------:R-:W-:Y:S02]  /*0630*/  IMAD.MOV.U32 R3, RZ, RZ, 0x1f000000 ;  /* 0x1f000000ff037424 */ /* 0x000fe400078e00ff */
[----:B------:R-:W-:Y:S01]  /*0640*/  @!P3 IMAD.MOV.U32 R5, RZ, RZ, 0x7f ;  /* 0x0000007fff05b424 */ /* 0x000fe200078e00ff */
[----:B------:R-:W3:Y:S02]  /*0650*/  @!P3 LDS R6, [UR8+0x38] ;  /* 0x00003808ff06b984 */ /* 0x000ee40008000800 */
[----:B--2---:R-:W-:Y:S02]  /*0660*/  LOP3.LUT R2, R2, 0xff000000, R3, 0xb8, !PT ;  /* 0xff00000002027812 */ /* 0x004fe400078eb803 */
[----:B---3--:R-:W-:-:S03]  /*0670*/  @!P3 LOP3.LUT R3, R6, 0xff, R5, 0xb8, !PT ;  /* 0x000000ff0603b812 */ /* 0x008fc600078eb805 */
[----:B------:R2:W-:Y:S04]  /*0680*/  STS [UR8+0x34], R2 ;  /* 0x00003402ff007988 */ /* 0x0005e80008000808 */
[----:B------:R2:W-:Y:S02]  /*0690*/  @!P3 STS [UR8+0x38], R3 ;  /* 0x00003803ff00b988 */ /* 0x0005e40008000808 */
.L_x_9:
[----:B------:R-:W-:Y:S05]  /*06a0*/  BSYNC.RECONVERGENT B0 ;  /* 0x0000000000007941 */ /* 0x000fea0003800200 */
.L_x_8:
[----:B------:R-:W-:Y:S04]  /*06b0*/  BSSY.RECONVERGENT B0, `(.L_x_10) ;  /* 0x000000e000007945 */ /* 0x000fe80003800200 */
[----:B------:R-:W-:Y:S05]  /*06c0*/  @P3 BRA `(.L_x_11) ;  /* 0x0000000000303947 */ /* 0x000fea0003800000 */
[----:B--2---:R-:W2:Y:S01]  /*06d0*/  LDS R3, [UR8+0x34] ;  /* 0x00003408ff037984 */ /* 0x004ea20008000800 */
[----:B------:R-:W4:Y:S03]  /*06e0*/  LDC.64 R8, c[0x0][0x3a8] ;  /* 0x0000ea00ff087b82 */ /* 0x000f260000000a00 */
[----:B---3--:R-:W3:Y:S01]  /*06f0*/  LDS R2, [UR8+0x1c] ;  /* 0x00001c08ff027984 */ /* 0x008ee20008000800 */
[C---:B----4-:R-:W-:Y:S01]  /*0700*/  SHF.L.U64.HI R6, R8.reuse, 0x1, R9 ;  /* 0x0000000108067819 */ /* 0x050fe20000010209 */
[----:B------:R-:W-:-:S03]  /*0710*/  IMAD.SHL.U32 R5, R8, 0x2, RZ ;  /* 0x0000000208057824 */ /* 0x000fc600078e00ff */
[--C-:B------:R-:W-:Y:S02]  /*0720*/  SHF.R.U32.HI R7, RZ, 0x4, R6.reuse ;  /* 0x00000004ff077819 */ /* 0x100fe40000011606 */
[----:B------:R-:W-:-:S05]  /*0730*/  SHF.R.U64 R5, R5, 0x4, R6 ;  /* 0x0000000405057819 */ /* 0x000fca0000001206 */
[----:B------:R4:W-:Y:S01]  /*0740*/  STS [UR8+0xc], R5 ;  /* 0x00000c05ff007988 */ /* 0x0009e20008000808 */
[----:B--2---:R-:W-:Y:S02]  /*0750*/  LOP3.LUT R3, R3, 0x7, RZ, 0xb8, !PT ;  /* 0x0000000703037812 */ /* 0x004fe400078eb8ff */
[----:B---3--:R-:W-:-:S03]  /*0760*/  LOP3.LUT R2, R2, 0xf, R7, 0xb8, !PT ;  /* 0x0000000f02027812 */ /* 0x008fc600078eb807 */
[----:B------:R4:W-:Y:S04]  /*0770*/  STS [UR8+0x34], R3 ;  /* 0x00003403ff007988 */ /* 0x0009e80008000808 */
[----:B------:R4:W-:Y:S02]  /*0780*/  STS [UR8+0x1c], R2 ;  /* 0x00001c02ff007988 */ /* 0x0009e40008000808 */
.L_x_11:
[----:B------:R-:W-:Y:S05]  /*0790*/  BSYNC.RECONVERGENT B0 ;  /* 0x0000000000007941 */ /* 0x000fea0003800200 */
.L_x_10:
[----:B------:R-:W-:Y:S04]  /*07a0*/  BSSY.RECONVERGENT B1, `(.L_x_12) ;  /* 0x000001a000017945 */ /* 0x000fe80003800200 */
[----:B------:R-:W-:Y:S04]  /*07b0*/  BSSY.RELIABLE B0, `(.L_x_13) ;  /* 0x0000015000007945 */ /* 0x000fe80003800100 */
[----:B------:R-:W-:Y:S05]  /*07c0*/  @P3 BRA `(.L_x_14) ;  /* 0x0000000000203947 */ /* 0x000fea0003800000 */
[----:B--234-:R-:W2:Y:S02]  /*07d0*/  LDS R2, [UR8+0x34] ;  /* 0x00003408ff027984 */ /* 0x01cea40008000800 */
[----:B--2---:R-:W-:-:S05]  /*07e0*/  LOP3.LUT R2, R2, 0x38, RZ, 0xb8, !PT ;  /* 0x0000003802027812 */ /* 0x004fca00078eb8ff */
[----:B------:R2:W-:Y:S01]  /*07f0*/  STS [UR8+0x34], R2 ;  /* 0x00003402ff007988 */ /* 0x0005e20008000808 */
[----:B------:R-:W-:Y:S05]  /*0800*/  @P3 BRA `(.L_x_15) ;  /* 0x0000000000203947 */ /* 0x000fea0003800000 */
[----:B--2---:R-:W2:Y:S01]  /*0810*/  LDS R2, [UR8+0x8] ;  /* 0x00000808ff027984 */ /* 0x004ea20008000800 */
[----:B------:R-:W-:-:S05]  /*0820*/  IMAD.MOV.U32 R3, RZ, RZ, 0x780 ;  /* 0x00000780ff037424 */ /* 0x000fca00078e00ff */
[----:B--2---:R-:W-:-:S05]  /*0830*/  LOP3.LUT R2, R2, 0x500, R3, 0xd8, !PT ;  /* 0x0000050002027812 */ /* 0x004fca00078ed803 */
[----:B------:R5:W-:Y:S02]  /*0840*/  STS [UR8+0x8], R2 ;  /* 0x00000802ff007988 */ /* 0x000be40008000808 */
.L_x_14:
[----:B------:R-:W-:Y:S05]  /*0850*/  @P3 BRA `(.L_x_16) ;  /* 0x0000000000283947 */ /* 0x000fea0003800000 */
[----:B--2345:R-:W2:Y:S02]  /*0860*/  LDS R2, [UR8+0x8] ;  /* 0x00000808ff027984 */ /* 0x03cea40008000800 */
[----:B--2---:R-:W-:-:S05]  /*0870*/  LOP3.LUT R2, R2, 0x1800, RZ, 0xb8, !PT ;  /* 0x0000180002027812 */ /* 0x004fca00078eb8ff */
[----:B------:R3:W-:Y:S02]  /*0880*/  STS [UR8+0x8], R2 ;  /* 0x00000802ff007988 */ /* 0x0007e40008000808 */
.L_x_15:
[----:B------:R-:W-:Y:S05]  /*0890*/  @P3 BREAK.RELIABLE B0 ;  /* 0x0000000000003942 */ /* 0x000fea0003800100 */
[----:B------:R-:W-:Y:S05]  /*08a0*/  @P3 BRA `(.L_x_17) ;  /* 0x0000000000243947 */ /* 0x000fea0003800000 */
[----:B------:R-:W4:Y:S01]  /*08b0*/  LDS R3, [UR8+0x8] ;  /* 0x00000808ff037984 */ /* 0x000f220008000800 */
[----:B--23--:R-:W-:-:S05]  /*08c0*/  IMAD.MOV.U32 R2, RZ, RZ, 0x6000 ;  /* 0x00006000ff027424 */ /* 0x00cfca00078e00ff */
[----:B----4-:R-:W-:-:S04]  /*08d0*/  LOP3.LUT R2, R3, 0x4000, R2, 0xd8, !PT ;  /* 0x0000400003027812 */ /* 0x010fc800078ed802 */
[----:B------:R-:W-:-:S05]  /*08e0*/  LOP3.LUT R2, R2, 0x400000, RZ, 0xb8, !PT ;  /* 0x0040000002027812 */ /* 0x000fca00078eb8ff */
[----:B------:R2:W-:Y:S02]  /*08f0*/  STS [UR8+0x8], R2 ;  /* 0x00000802ff007988 */ /* 0x0005e40008000808 */
.L_x_16:
[----:B------:R-:W-:Y:S05]  /*0900*/  BSYNC.RELIABLE B0 ;  /* 0x0000000000007941 */ /* 0x000fea0003800100 */
.L_x_13:
[----:B--2345:R-:W2:Y:S02]  /*0910*/  @!P3 LDS R2, [UR8+0x8] ;  /* 0x00000808ff02b984 */ /* 0x03cea40008000800 */
[----:B--2---:R-:W-:-:S05]  /*0920*/  @!P3 LOP3.LUT R2, R2, 0x8000, RZ, 0xb8, !PT ;  /* 0x000080000202b812 */ /* 0x004fca00078eb8ff */
[----:B------:R4:W-:Y:S02]  /*0930*/  @!P3 STS [UR8+0x8], R2 ;  /* 0x00000802ff00b988 */ /* 0x0009e40008000808 */
.L_x_17:
[----:B------:R-:W-:Y:S05]  /*0940*/  BSYNC.RECONVERGENT B1 ;  /* 0x0000000000017941 */ /* 0x000fea0003800200 */
.L_x_12:
[----:B------:R-:W-:Y:S05]  /*0950*/  WARPSYNC.ALL ;  /* 0x0000000000007948 */ /* 0x000fea0003800000 */
[----:B------:R-:W-:Y:S01]  /*0960*/  NOP ;  /* 0x0000000000007918 */ /* 0x000fe20000000000 */
[----:B------:R-:W-:Y:S05]  /*0970*/  @P0 BRA `(.L_x_18) ;  /* 0x0000000000300947 */ /* 0x000fea0003800000 */
[----:B--234-:R-:W2:Y:S01]  /*0980*/  S2R R2, SR_LANEID ;  /* 0x0000000000027919 */ /* 0x01cea20000000000 */
[----:B------:R-:W-:Y:S05]  /*0990*/  WARPSYNC.ALL ;  /* 0x0000000000007948 */ /* 0x000fea0003800000 */
[----:B------:R-:W-:Y:S01]  /*09a0*/  NOP ;  /* 0x0000000000007918 */ /* 0x000fe20000000000 */
[----:B--2---:R-:W-:-:S05]  /*09b0*/  IMAD.SHL.U32 R5, R2, 0x4, RZ ;  /* 0x0000000402057824 */ /* 0x004fca00078e00ff */
[----:B------:R-:W2:Y:S01]  /*09c0*/  LDS R7, [R5+UR8] ;  /* 0x0000000805077984 */ /* 0x000ea20008000800 */
[----:B------:R-:W-:-:S05]  /*09d0*/  IADD3 R2, P1, PT, R5, UR24, RZ ;  /* 0x0000001805027c10 */ /* 0x000fca000ff3e0ff */
[----:B------:R-:W-:-:S05]  /*09e0*/  IMAD.X R3, RZ, RZ, UR25, P1 ;  /* 0x00000019ff037e24 */ /* 0x000fca00088e06ff */
[----:B--2---:R5:W2:Y:S01]  /*09f0*/  ATOMG.E.EXCH.STRONG.GPU PT, RZ, [R2], R7 ;  /* 0x0000000702ff73a8 */ /* 0x004aa200041ee100 */
[----:B------:R-:W-:-:S04]  /*0a00*/  DEPBAR {5,4,3,2,1,0} ;  /* 0x0000003f0000791a */ /* 0x000fc80000000000 */
[----:B------:R-:W3:Y:S02]  /*0a10*/  CCTL.E.C.LDCU.IV.DEEP [UR24] ;  /* 0x0000000018007540 */ /* 0x000ee40009c08000 */
[----:B---3--:R5:W-:Y:S01]  /*0a20*/  UTMACCTL.IV [UR24] ;  /* 0x00000000180079b9 */ /* 0x008be20008000000 */
[----:B------:R-:W-:Y:S01]  /*0a30*/  NOP ;  /* 0x0000000000007918 */ /* 0x000fe20000000000 */
.L_x_18:
[----:B------:R-:W-:Y:S05]  /*0a40*/  @P0 BRA `(.L_x_19) ;  /* 0x00000000000c0947 */ /* 0x000fea0003800000 */
[----:B------:R0:W-:Y:S01]  /*0a50*/  UTMACMDFLUSH ;  /* 0x00000000000079b7 */ /* 0x0001e20000000000 */
[----:B------:R-:W-:Y:S05]  /*0a60*/  @P0 BRA `(.L_x_19) ;  /* 0x0000000000040947 */ /* 0x000fea0003800000 */
[----:B------:R-:W-:-:S04]  /*0a70*/  DEPBAR.LE SB0, 0x0 ;  /* 0x000080000000791a */ /* 0x000fc80000000000 */
.L_x_19:
[----:B------:R-:W-:Y:S05]  /*0a80*/  WARPSYNC.ALL ;  /* 0x0000000000007948 */ /* 0x000fea0003800000 */
[----:B------:R-:W-:Y:S01]  /*0a90*/  NOP ;  /* 0x0000000000007918 */ /* 0x000fe20000000000 */
[----:B--2---:R-:W-:Y:S06]  /*0aa0*/  BAR.SYNC.DEFER_BLOCKING 0x0 ;  /* 0x0000000000007b1d */ /* 0x004fec0000010000 */
[----:B------:R-:W-:Y:S02]  /*0ab0*/  BSSY.RECONVERGENT B1, `(.L_x_20) ;  /* 0x000000b000017945 */ /* 0x000fe40003800200 */
[----:B------:R-:W-:Y:S06]  /*0ac0*/  BAR.SYNC.DEFER_BLOCKING 0x0 ;  /* 0x0000000000007b1d */ /* 0x000fec0000010000 */
[----:B------:R2:W-:Y:S01]  /*0ad0*/  @!P0 STS [R11], RZ ;  /* 0x000000ff0b008388 */ /* 0x0005e20000000800 */
[----:B------:R-:W-:Y:S01]  /*0ae0*/  NOP ;  /* 0x0000000000007918 */ /* 0x000fe20000000000 */
[----:B------:R-:W-:Y:S05]  /*0af0*/  @P3 BRA `(.L_x_21) ;  /* 0x0000000000183947 */ /* 0x000fea0003800000 */
[----:B---345:R-:W3:Y:S01]  /*0b00*/  LDS R2, [UR8+0x8] ;  /* 0x00000808ff027984 */ /* 0x038ee20008000800 */
[----:B------:R-:W4:Y:S01]  /*0b10*/  LDC.64 R6, c[0x0][0x388] ;  /* 0x0000e200ff067b82 */ /* 0x000f220000000a00 */
[----:B------:R-:W-:Y:S02]  /*0b20*/  IMAD.MOV.U32 R3, RZ, RZ, 0x70 ;  /* 0x00000070ff037424 */ /* 0x000fe400078e00ff */
[----:B----4-:R4:W-:Y:S03]  /*0b30*/  STS.64 [UR8], R6 ;  /* 0x00000006ff007988 */ /* 0x0109e60008000a08 */
[----:B---3--:R-:W-:-:S05]  /*0b40*/  LOP3.LUT R2, R2, 0x10, R3, 0xd8, !PT ;  /* 0x0000001002027812 */ /* 0x008fca00078ed803 */
[----:B------:R4:W-:Y:S02]  /*0b50*/  STS [UR8+0x8], R2 ;  /* 0x00000802ff007988 */ /* 0x0009e40008000808 */
.L_x_21:
[----:B-----5:R-:W-:Y:S05]  /*0b60*/  BSYNC.RECONVERGENT B1 ;  /* 0x0000000000017941 */ /* 0x020fea0003800200 */
.L_x_20:
[----:B------:R-:W-:Y:S04]  /*0b70*/  BSSY.RECONVERGENT B2, `(.L_x_22) ;  /* 0x000000f000027945 */ /* 0x000fe80003800200 */
[----:B------:R-:W-:Y:S04]  /*0b80*/  BSSY.RELIABLE B1, `(.L_x_23) ;  /* 0x000000c000017945 */ /* 0x000fe80003800100 */
[----:B------:R-:W-:Y:S05]  /*0b90*/  @P3 BRA `(.L_x_24) ;  /* 0x0000000000283947 */ /* 0x000fea0003800000 */
[----:B---34-:R-:W3:Y:S01]  /*0ba0*/  LDS R2, [UR8+0x34] ;  /* 0x00003408ff027984 */ /* 0x018ee20008000800 */
[----:B------:R-:W-:Y:S01]  /*0bb0*/  IMAD.MOV.U32 R3, RZ, RZ, 0x1f000000 ;  /* 0x1f000000ff037424 */ /* 0x000fe200078e00ff */
[----:B------:R-:W-:Y:S05]  /*0bc0*/  @P3 BREAK.RELIABLE B1 ;  /* 0x0000000000013942 */ /* 0x000fea0003800100 */
[----:B---3--:R-:W-:-:S05]  /*0bd0*/  LOP3.LUT R2, R2, 0xff000000, R3, 0xb8, !PT ;  /* 0xff00000002027812 */ /* 0x008fca00078eb803 */
[----:B------:R3:W-:Y:S01]  /*0be0*/  STS [UR8+0x34], R2 ;  /* 0x00003402ff007988 */ /* 0x0007e20008000808 */
[----:B------:R-:W-:Y:S05]  /*0bf0*/  @P3 BRA `(.L_x_25) ;  /* 0x0000000000183947 */ /* 0x000fea0003800000 */
[----:B---3--:R-:W3:Y:S01]  /*0c00*/  LDS R2, [UR8+0x38] ;  /* 0x00003808ff027984 */ /* 0x008ee20008000800 */
[----:B------:R-:W-:-:S05]  /*0c10*/  IMAD.MOV.U32 R3, RZ, RZ, 0x7f ;  /* 0x0000007fff037424 */ /* 0x000fca00078e00ff */
[----:B---3--:R-:W-:-:S05]  /*0c20*/  LOP3.LUT R2, R2, 0xff, R3, 0xb8, !PT ;  /* 0x000000ff02027812 */ /* 0x008fca00078eb803 */
[----:B------:R5:W-:Y:S02]  /*0c30*/  STS [UR8+0x38], R2 ;  /* 0x00003802ff007988 */ /* 0x000be40008000808 */
.L_x_24:
[----:B------:R-:W-:Y:S05]  /*0c40*/  BSYNC.RELIABLE B1 ;  /* 0x0000000000017941 */ /* 0x000fea0003800100 */
.L_x_23:
[----:B------:R2:W-:Y:S02]  /*0c50*/  @!P3 STS [UR8+0x20], R12 ;  /* 0x0000200cff00b988 */ /* 0x0005e40008000808 */
.L_x_25:
[----:B------:R-:W-:Y:S05]  /*0c60*/  BSYNC.RECONVERGENT B2 ;  /* 0x0000000000027941 */ /* 0x000fea0003800200 */
.L_x_22:
[----:B------:R-:W-:Y:S05]  /*0c70*/  WARPSYNC.ALL ;  /* 0x0000000000007948 */ /* 0x000fea0003800000 */
[----:B------:R-:W-:Y:S01]  /*0c80*/  NOP ;  /* 0x0000000000007918 */ /* 0x000fe20000000000 */
[----:B------:R-:W2:Y:S01]  /*0c90*/  LDC R5, c[0x0][0x39c] ;  /* 0x0000e700ff057b82 */ /* 0x000ea20000000800 */
[----:B------:R-:W-:Y:S01]  /*0ca0*/  BSSY.RECONVERGENT B2, `(.L_x_26) ;  /* 0x0000010000027945 */ /* 0x000fe20003800200 */
[----:B--2---:R-:W-:-:S05]  /*0cb0*/  VIADD R5, R5, 0xffffffff ;  /* 0xffffffff05057836 */ /* 0x004fca0000000000 */
[----:B------:R2:W-:Y:S01]  /*0cc0*/  @!P3 STS [UR8+0x24], R5 ;  /* 0x00002405ff00b988 */ /* 0x0005e20008000808 */
[----:B------:R-:W-:Y:S05]  /*0cd0*/  @P3 BRA `(.L_x_27) ;  /* 0x0000000000303947 */ /* 0x000fea0003800000 */
[----:B------:R-:W2:Y:S01]  /*0ce0*/  LDS R3, [UR8+0x34] ;  /* 0x00003408ff037984 */ /* 0x000ea20008000800 */
[----:B----4-:R-:W4:Y:S03]  /*0cf0*/  LDC.64 R6, c[0x0][0x3b0] ;  /* 0x0000ec00ff067b82 */ /* 0x010f260000000a00 */
[----:B---3-5:R-:W3:Y:S01]  /*0d00*/  LDS R2, [UR8+0x1c] ;  /* 0x00001c08ff027984 */ /* 0x028ee20008000800 */
        /* <DEDUP_REMOVED lines=9> */
.L_x_27:
[----:B------:R-:W-:Y:S05]  /*0da0*/  BSYNC.RECONVERGENT B2 ;  /* 0x0000000000027941 */ /* 0x000fea0003800200 */
.L_x_26:
[----:B------:R-:W-:Y:S04]  /*0db0*/  BSSY.RECONVERGENT B3, `(.L_x_28) ;  /* 0x000001a000037945 */ /* 0x000fe80003800200 */
[----:B------:R-:W-:Y:S04]  /*0dc0*/  BSSY.RELIABLE B2, `(.L_x_29) ;  /* 0x0000015000027945 */ /* 0x000fe80003800100 */
[----:B------:R-:W-:Y:S05]  /*0dd0*/  @P3 BRA `(.L_x_30) ;  /* 0x0000000000203947 */ /* 0x000fea0003800000 */
[----:B---345:R-:W3:Y:S02]  /*0de0*/  LDS R2, [UR8+0x34] ;  /* 0x00003408ff027984 */ /* 0x038ee40008000800 */
[----:B---3--:R-:W-:-:S05]  /*0df0*/  LOP3.LUT R2, R2, 0x38, RZ, 0xb8, !PT ;  /* 0x0000003802027812 */ /* 0x008fca00078eb8ff */
[----:B------:R3:W-:Y:S01]  /*0e00*/  STS [UR8+0x34], R2 ;  /* 0x00003402ff007988 */ /* 0x0007e20008000808 */
[----:B------:R-:W-:Y:S05]  /*0e10*/  @P3 BRA `(.L_x_31) ;  /* 0x0000000000203947 */ /* 0x000fea0003800000 */
[----:B---3--:R-:W3:Y:S01]  /*0e20*/  LDS R2, [UR8+0x8] ;  /* 0x00000808ff027984 */ /* 0x008ee20008000800 */
[----:B------:R-:W-:-:S05]  /*0e30*/  IMAD.MOV.U32 R3, RZ, RZ, 0x780 ;  /* 0x00000780ff037424 */ /* 0x000fca00078e00ff */
[----:B---3--:R-:W-:-:S05]  /*0e40*/  LOP3.LUT R2, R2, 0x500, R3, 0xd8, !PT ;  /* 0x0000050002027812 */ /* 0x008fca00078ed803 */
[----:B------:R3:W-:Y:S02]  /*0e50*/  STS [UR8+0x8], R2 ;  /* 0x00000802ff007988 */ /* 0x0007e40008000808 */
.L_x_30:
[----:B------:R-:W-:Y:S05]  /*0e60*/  @P3 BRA `(.L_x_32) ;  /* 0x0000000000283947 */ /* 0x000fea0003800000 */
[----:B---345:R-:W3:Y:S02]  /*0e70*/  LDS R2, [UR8+0x8] ;  /* 0x00000808ff027984 */ /* 0x038ee40008000800 */
[----:B---3--:R-:W-:-:S05]  /*0e80*/  LOP3.LUT R2, R2, 0x1800, RZ, 0xb8, !PT ;  /* 0x0000180002027812 */ /* 0x008fca00078eb8ff */
[----:B------:R4:W-:Y:S02]  /*0e90*/  STS [UR8+0x8], R2 ;  /* 0x00000802ff007988 */ /* 0x0009e40008000808 */
.L_x_31:
[----:B------:R-:W-:Y:S05]  /*0ea0*/  @P3 BREAK.RELIABLE B2 ;  /* 0x0000000000023942 */ /* 0x000fea0003800100 */
[----:B------:R-:W-:Y:S05]  /*0eb0*/  @P3 BRA `(.L_x_33) ;  /* 0x0000000000243947 */ /* 0x000fea0003800000 */
[----:B---34-:R-:W3:Y:S01]  /*0ec0*/  LDS R2, [UR8+0x8] ;  /* 0x00000808ff027984 */ /* 0x018ee20008000800 */
[----:B------:R-:W-:-:S05]  /*0ed0*/  IMAD.MOV.U32 R3, RZ, RZ, 0x6000 ;  /* 0x00006000ff037424 */ /* 0x000fca00078e00ff */
[----:B---3--:R-:W-:-:S04]  /*0ee0*/  LOP3.LUT R2, R2, 0x4000, R3, 0xd8, !PT ;  /* 0x0000400002027812 */ /* 0x008fc800078ed803 */
[----:B------:R-:W-:-:S05]  /*0ef0*/  LOP3.LUT R2, R2, 0x400000, RZ, 0xb8, !PT ;  /* 0x0040000002027812 */ /* 0x000fca00078eb8ff */
[----:B------:R3:W-:Y:S02]  /*0f00*/  STS [UR8+0x8], R2 ;  /* 0x00000802ff007988 */ /* 0x0007e40008000808 */
.L_x_32:
[----:B------:R-:W-:Y:S05]  /*0f10*/  BSYNC.RELIABLE B2 ;  /* 0x0000000000027941 */ /* 0x000fea0003800100 */
.L_x_29:
[----:B---345:R-:W3:Y:S02]  /*0f20*/  @!P3 LDS R2, [UR8+0x8] ;  /* 0x00000808ff02b984 */ /* 0x038ee40008000800 */
[----:B---3--:R-:W-:-:S05]  /*0f30*/  @!P3 LOP3.LUT R2, R2, 0x8000, RZ, 0xb8, !PT ;  /* 0x000080000202b812 */ /* 0x008fca00078eb8ff */
[----:B------:R5:W-:Y:S02]  /*0f40*/  @!P3 STS [UR8+0x8], R2 ;  /* 0x00000802ff00b988 */ /* 0x000be40008000808 */
.L_x_33:
[----:B------:R-:W-:Y:S05]  /*0f50*/  BSYNC.RECONVERGENT B3 ;  /* 0x0000000000037941 */ /* 0x000fea0003800200 */
.L_x_28:
[----:B------:R-:W-:Y:S05]  /*0f60*/  WARPSYNC.ALL ;  /* 0x0000000000007948 */ /* 0x000fea0003800000 */
[----:B------:R-:W-:Y:S01]  /*0f70*/  NOP ;  /* 0x0000000000007918 */ /* 0x000fe20000000000 */
[----:B------:R-:W-:-:S04]  /*0f80*/  UIADD3 UR5, UPT, UPT, UR4, 0x80, URZ ;  /* 0x0000008004057890 */ /* 0x000fc8000fffe0ff */
[----:B------:R-:W-:-:S04]  /*0f90*/  UIADD3 UR26, UP0, UPT, UR5, UR20, URZ ;  /* 0x00000014051a7290 */ /* 0x000fc8000ff1e0ff */
[----:B------:R-:W-:Y:S01]  /*0fa0*/  ULEA.HI.X.SX32 UR27, UR5, UR21, 0x1, UP0 ;  /* 0x00000015051b7291 */ /* 0x000fe200080f0eff */
[----:B------:R-:W-:Y:S11]  /*0fb0*/  @P0 BRA `(.L_x_34) ;  /* 0x0000000000300947 */ /* 0x000ff60003800000 */
[----:B---345:R-:W3:Y:S01]  /*0fc0*/  S2R R2, SR_LANEID ;  /* 0x0000000000027919 */ /* 0x038ee20000000000 */
[----:B------:R-:W-:Y:S05]  /*0fd0*/  WARPSYNC.ALL ;  /* 0x0000000000007948 */ /* 0x000fea0003800000 */
[----:B------:R-:W-:Y:S01]  /*0fe0*/  NOP ;  /* 0x0000000000007918 */ /* 0x000fe20000000000 */
[----:B---3--:R-:W-:-:S05]  /*0ff0*/  IMAD.SHL.U32 R6, R2, 0x4, RZ ;  /* 0x0000000402067824 */ /* 0x008fca00078e00ff */
[----:B------:R-:W3:Y:S01]  /*1000*/  LDS R7, [R6+UR8] ;  /* 0x0000000806077984 */ /* 0x000ee20008000800 */
[----:B------:R-:W-:-:S05]  /*1010*/  IADD3 R2, P1, PT, R6, UR26, RZ ;  /* 0x0000001a06027c10 */ /* 0x000fca000ff3e0ff */
[----:B------:R-:W-:-:S05]  /*1020*/  IMAD.X R3, RZ, RZ, UR27, P1 ;  /* 0x0000001bff037e24 */ /* 0x000fca00088e06ff */
[----:B---3--:R3:W4:Y:S01]  /*1030*/  ATOMG.E.EXCH.STRONG.GPU PT, RZ, [R2], R7 ;  /* 0x0000000702ff73a8 */ /* 0x00872200041ee100 */
[----:B------:R-:W-:-:S04]  /*1040*/  DEPBAR {5,4,3,2,1,0} ;  /* 0x0000003f0000791a */ /* 0x000fc80000000000 */
[----:B------:R-:W5:Y:S02]  /*1050*/  CCTL.E.C.LDCU.IV.DEEP [UR26] ;  /* 0x000000001a007540 */ /* 0x000f640009c08000 */
[----:B-----5:R3:W-:Y:S01]  /*1060*/  UTMACCTL.IV [UR26] ;  /* 0x000000001a0079b9 */ /* 0x0207e20008000000 */
[----:B------:R-:W-:Y:S01]  /*1070*/  NOP ;  /* 0x0000000000007918 */ /* 0x000fe20000000000 */
.L_x_34:
[----:B------:R-:W-:Y:S05]  /*1080*/  @P0 BRA `(.L_x_35) ;  /* 0x00000000000c0947 */ /* 0x000fea0003800000 */
[----:B------:R0:W-:Y:S01]  /*1090*/  UTMACMDFLUSH ;  /* 0x00000000000079b7 */ /* 0x0001e20000000000 */
[----:B------:R-:W-:Y:S05]  /*10a0*/  @P0 BRA `(.L_x_35) ;  /* 0x0000000000040947 */ /* 0x000fea0003800000 */
[----:B------:R-:W-:-:S04]  /*10b0*/  DEPBAR.LE SB0, 0x0 ;  /* 0x000080000000791a */ /* 0x000fc80000000000 */
.L_x_35:
[----:B------:R-:W-:Y:S05]  /*10c0*/  WARPSYNC.ALL ;  /* 0x0000000000007948 */ /* 0x000fea0003800000 */
[----:B------:R-:W-:Y:S01]  /*10d0*/  NOP ;  /* 0x0000000000007918 */ /* 0x000fe20000000000 */
[----:B----4-:R-:W-:Y:S06]  /*10e0*/  BAR.SYNC.DEFER_BLOCKING 0x0 ;  /* 0x0000000000007b1d */ /* 0x010fec0000010000 */
[----:B------:R-:W-:Y:S02]  /*10f0*/  BSSY.RECONVERGENT B3, `(.L_x_36) ;  /* 0x000000b000037945 */ /* 0x000fe40003800200 */
[----:B------:R-:W-:Y:S06]  /*1100*/  BAR.SYNC.DEFER_BLOCKING 0x0 ;  /* 0x0000000000007b1d */ /* 0x000fec0000010000 */
[----:B------:R4:W-:Y:S01]  /*1110*/  @!P0 STS [R11], RZ ;  /* 0x000000ff0b008388 */ /* 0x0009e20000000800 */
[----:B------:R-:W-:Y:S01]  /*1120*/  NOP ;  /* 0x0000000000007918 */ /* 0x000fe20000000000 */
[----:B------:R-:W-:Y:S05]  /*1130*/  @P3 BRA `(.L_x_37) ;  /* 0x0000000000183947 */ /* 0x000fea0003800000 */
[----:B---3-5:R-:W3:Y:S01]  /*1140*/  LDS R2, [UR8+0x8] ;  /* 0x00000808ff027984 */ /* 0x028ee20008000800 */
[----:B------:R-:W5:Y:S01]  /*1150*/  LDC.64 R6, c[0x0][0x390] ;  /* 0x0000e400ff067b82 */ /* 0x000f620000000a00 */
[----:B------:R-:W-:Y:S02]  /*1160*/  IMAD.MOV.U32 R3, RZ, RZ, 0x70 ;  /* 0x00000070ff037424 */ /* 0x000fe400078e00ff */
[----:B-----5:R5:W-:Y:S03]  /*1170*/  STS.64 [UR8], R6 ;  /* 0x00000006ff007988 */ /* 0x020be60008000a08 */
[----:B---3--:R-:W-:-:S05]  /*1180*/  LOP3.LUT R2, R2, 0x10, R3, 0xd8, !PT ;  /* 0x0000001002027812 */ /* 0x008fca00078ed803 */
[----:B------:R5:W-:Y:S02]  /*1190*/  STS [UR8+0x8], R2 ;  /* 0x00000802ff007988 */ /* 0x000be40008000808 */
.L_x_37:
[----:B---3--:R-:W-:Y:S05]  /*11a0*/  BSYNC.RECONVERGENT B3 ;  /* 0x0000000000037941 */ /* 0x008fea0003800200 */
.L_x_36:
[----:B------:R-:W-:Y:S04]  /*11b0*/  BSSY.RECONVERGENT B4, `(.L_x_38) ;  /* 0x0000011000047945 */ /* 0x000fe80003800200 */
[----:B------:R-:W-:Y:S04]  /*11c0*/  BSSY.RELIABLE B3, `(.L_x_39) ;  /* 0x000000e000037945 */ /* 0x000fe80003800100 */
[----:B------:R-:W-:Y:S05]  /*11d0*/  @P3 BRA `(.L_x_40) ;  /* 0x0000000000243947 */ /* 0x000fea0003800000 */
[----:B-----5:R-:W3:Y:S01]  /*11e0*/  LDS R2, [UR8+0x34] ;  /* 0x00003408ff027984 */ /* 0x020ee20008000800 */
[----:B------:R-:W-:-:S05]  /*11f0*/  IMAD.MOV.U32 R3, RZ, RZ, 0x3f000000 ;  /* 0x3f000000ff037424 */ /* 0x000fca00078e00ff */
[----:B---3--:R-:W-:-:S05]  /*1200*/  LOP3.LUT R2, R2, 0xff000000, R3, 0xb8, !PT ;  /* 0xff00000002027812 */ /* 0x008fca00078eb803 */
[----:B------:R3:W-:Y:S01]  /*1210*/  STS [UR8+0x34], R2 ;  /* 0x00003402ff007988 */ /* 0x0007e20008000808 */
[----:B------:R-:W-:Y:S05]  /*1220*/  @P3 BRA `(.L_x_41) ;  /* 0x00000000001c3947 */ /* 0x000fea0003800000 */
[----:B---3--:R-:W3:Y:S01]  /*1230*/  LDS R2, [UR8+0x38] ;  /* 0x00003808ff027984 */ /* 0x008ee20008000800 */
[----:B------:R-:W-:-:S05]  /*1240*/  IMAD.MOV.U32 R3, RZ, RZ, 0x7f ;  /* 0x0000007fff037424 */ /* 0x000fca00078e00ff */
[----:B---3--:R-:W-:-:S05]  /*1250*/  LOP3.LUT R2, R2, 0xff, R3, 0xb8, !PT ;  /* 0x000000ff02027812 */ /* 0x008fca00078eb803 */
[----:B------:R3:W-:Y:S02]  /*1260*/  STS [UR8+0x38], R2 ;  /* 0x00003802ff007988 */ /* 0x0007e40008000808 */
.L_x_40:
[----:B------:R-:W-:Y:S05]  /*1270*/  @P3 BREAK.RELIABLE B3 ;  /* 0x0000000000033942 */ /* 0x000fea0003800100 */
[----:B------:R-:W-:Y:S05]  /*1280*/  @P3 BRA `(.L_x_42) ;  /* 0x00000000000c3947 */ /* 0x000fea0003800000 */
[----:B------:R2:W-:Y:S02]  /*1290*/  STS [UR8+0x20], R5 ;  /* 0x00002005ff007988 */ /* 0x0005e40008000808 */
.L_x_41:
[----:B------:R-:W-:Y:S05]  /*12a0*/  BSYNC.RELIABLE B3 ;  /* 0x0000000000037941 */ /* 0x000fea0003800100 */
.L_x_39:
[----:B------:R2:W-:Y:S02]  /*12b0*/  @!P3 STS [UR8+0x24], R4 ;  /* 0x00002404ff00b988 */ /* 0x0005e40008000808 */
.L_x_42:
[----:B------:R-:W-:Y:S05]  /*12c0*/  BSYNC.RECONVERGENT B4 ;  /* 0x0000000000047941 */ /* 0x000fea0003800200 */
.L_x_38:
[----:B------:R-:W-:Y:S05]  /*12d0*/  WARPSYNC.ALL ;  /* 0x0000000000007948 */ /* 0x000fea0003800000 */
[----:B------:R-:W-:Y:S01]  /*12e0*/  NOP ;  /* 0x0000000000007918 */ /* 0x000fe20000000000 */
[----:B------:R-:W-:Y:S04]  /*12f0*/  BSSY.RECONVERGENT B4, `(.L_x_43) ;  /* 0x000000e000047945 */ /* 0x000fe80003800200 */
[----:B------:R-:W-:Y:S05]  /*1300*/  @P3 BRA `(.L_x_44) ;  /* 0x0000000000303947 */ /* 0x000fea0003800000 */
[----:B------:R-:W2:Y:S02]  /*1310*/  LDS R3, [UR8+0x34] ;  /* 0x00003408ff037984 */ /* 0x000ea40008000800 */
[----:B--2---:R-:W2:Y:S02]  /*1320*/  LDC.64 R4, c[0x0][0x3b8] ;  /* 0x0000ee00ff047b82 */ /* 0x004ea40000000a00 */
[----:B---3-5:R-:W3:Y:S01]  /*1330*/  LDS R2, [UR8+0x1c] ;  /* 0x00001c08ff027984 */ /* 0x028ee20008000800 */
[C---:B--2---:R-:W-:Y:S01]  /*1340*/  SHF.L.U64.HI R5, R4.reuse, 0x1, R5 ;  /* 0x0000000104057819 */ /* 0x044fe20000010205 */
[----:B------:R-:W-:-:S03]  /*1350*/  IMAD.SHL.U32 R4, R4, 0x2, RZ ;  /* 0x0000000204047824 */ /* 0x000fc600078e00ff */
[--C-:B------:R-:W-:Y:S02]  /*1360*/  SHF.R.U32.HI R7, RZ, 0x4, R5.reuse ;  /* 0x00000004ff077819 */ /* 0x100fe40000011605 */
[----:B------:R-:W-:-:S05]  /*1370*/  SHF.R.U64 R4, R4, 0x4, R5 ;  /* 0x0000000404047819 */ /* 0x000fca0000001205 */
[----:B------:R2:W-:Y:S01]  /*1380*/  STS [UR8+0xc], R4 ;  /* 0x00000c04ff007988 */ /* 0x0005e20008000808 */
[----:B------:R-:W-:Y:S02]  /*1390*/  LOP3.LUT R3, R3, 0x7, RZ, 0xb8, !PT ;  /* 0x0000000703037812 */ /* 0x000fe400078eb8ff */
[----:B---3--:R-:W-:-:S03]  /*13a0*/  LOP3.LUT R2, R2, 0xf, R7, 0xb8, !PT ;  /* 0x0000000f02027812 */ /* 0x008fc600078eb807 */
[----:B------:R2:W-:Y:S04]  /*13b0*/  STS [UR8+0x34], R3 ;  /* 0x00003403ff007988 */ /* 0x0005e80008000808 */
[----:B------:R2:W-:Y:S02]  /*13c0*/  STS [UR8+0x1c], R2 ;  /* 0x00001c02ff007988 */ /* 0x0005e40008000808 */
.L_x_44:
[----:B------:R-:W-:Y:S05]  /*13d0*/  BSYNC.RECONVERGENT B4 ;  /* 0x0000000000047941 */ /* 0x000fea0003800200 */
.L_x_43:
[----:B------:R-:W-:Y:S04]  /*13e0*/  BSSY.RECONVERGENT B5, `(.L_x_45) ;  /* 0x000001a000057945 */ /* 0x000fe80003800200 */
[----:B------:R-:W-:Y:S04]  /*13f0*/  BSSY.RELIABLE B4, `(.L_x_46) ;  /* 0x0000015000047945 */ /* 0x000fe80003800100 */
[----:B------:R-:W-:Y:S05]  /*1400*/  @P3 BRA `(.L_x_47) ;  /* 0x0000000000203947 */ /* 0x000fea0003800000 */
[----:B--23-5:R-:W2:Y:S02]  /*1410*/  LDS R2, [UR8+0x34] ;  /* 0x00003408ff027984 */ /* 0x02cea40008000800 */
[----:B--2---:R-:W-:-:S05]  /*1420*/  LOP3.LUT R2, R2, 0x38, RZ, 0xb8, !PT ;  /* 0x0000003802027812 */ /* 0x004fca00078eb8ff */
[----:B------:R2:W-:Y:S01]  /*1430*/  STS [UR8+0x34], R2 ;  /* 0x00003402ff007988 */ /* 0x0005e20008000808 */
[----:B------:R-:W-:Y:S05]  /*1440*/  @P3 BRA `(.L_x_48) ;  /* 0x0000000000203947 */ /* 0x000fea0003800000 */
[----:B--2---:R-:W2:Y:S01]  /*1450*/  LDS R2, [UR8+0x8] ;  /* 0x00000808ff027984 */ /* 0x004ea20008000800 */
[----:B------:R-:W-:-:S05]  /*1460*/  IMAD.MOV.U32 R3, RZ, RZ, 0x780 ;  /* 0x00000780ff037424 */ /* 0x000fca00078e00ff */
[----:B--2---:R-:W-:-:S05]  /*1470*/  LOP3.LUT R2, R2, 0x500, R3, 0xd8, !PT ;  /* 0x0000050002027812 */ /* 0x004fca00078ed803 */
[----:B------:R2:W-:Y:S02]  /*1480*/  STS [UR8+0x8], R2 ;  /* 0x00000802ff007988 */ /* 0x0005e40008000808 */
.L_x_47:
[----:B------:R-:W-:Y:S05]  /*1490*/  @P3 BRA `(.L_x_49) ;  /* 0x0000000000283947 */ /* 0x000fea0003800000 */
[----:B--23-5:R-:W2:Y:S02]  /*14a0*/  LDS R2, [UR8+0x8] ;  /* 0x00000808ff027984 */ /* 0x02cea40008000800 */
[----:B--2---:R-:W-:-:S05]  /*14b0*/  LOP3.LUT R2, R2, 0x1800, RZ, 0xb8, !PT ;  /* 0x0000180002027812 */ /* 0x004fca00078eb8ff */
[----:B------:R3:W-:Y:S02]  /*14c0*/  STS [UR8+0x8], R2 ;  /* 0x00000802ff007988 */ /* 0x0007e40008000808 */
.L_x_48:
[----:B------:R-:W-:Y:S05]  /*14d0*/  @P3 BREAK.RELIABLE B4 ;  /* 0x0000000000043942 */ /* 0x000fea0003800100 */
[----:B------:R-:W-:Y:S05]  /*14e0*/  @P3 BRA `(.L_x_50) ;  /* 0x0000000000243947 */ /* 0x000fea0003800000 */
[----:B--23--:R-:W2:Y:S01]  /*14f0*/  LDS R2, [UR8+0x8] ;  /* 0x00000808ff027984 */ /* 0x00cea20008000800 */
[----:B------:R-:W-:-:S05]  /*1500*/  IMAD.MOV.U32 R3, RZ, RZ, 0x6000 ;  /* 0x00006000ff037424 */ /* 0x000fca00078e00ff */
[----:B--2---:R-:W-:-:S04]  /*1510*/  LOP3.LUT R2, R2, 0x6000, R3, 0xd8, !PT ;  /* 0x0000600002027812 */ /* 0x004fc800078ed803 */
[----:B------:R-:W-:-:S05]  /*1520*/  LOP3.LUT R2, R2, 0x400000, RZ, 0xb8, !PT ;  /* 0x0040000002027812 */ /* 0x000fca00078eb8ff */
[----:B------:R2:W-:Y:S02]  /*1530*/  STS [UR8+0x8], R2 ;  /* 0x00000802ff007988 */ /* 0x0005e40008000808 */
.L_x_49:
[----:B------:R-:W-:Y:S05]  /*1540*/  BSYNC.RELIABLE B4 ;  /* 0x0000000000047941 */ /* 0x000fea0003800100 */
.L_x_46:
[----:B--23-5:R-:W2:Y:S02]  /*1550*/  @!P3 LDS R2, [UR8+0x8] ;  /* 0x00000808ff02b984 */ /* 0x02cea40008000800 */
[----:B--2---:R-:W-:-:S05]  /*1560*/  @!P3 LOP3.LUT R2, R2, 0x8000, RZ, 0xb8, !PT ;  /* 0x000080000202b812 */ /* 0x004fca00078eb8ff */
[----:B------:R5:W-:Y:S02]  /*1570*/  @!P3 STS [UR8+0x8], R2 ;  /* 0x00000802ff00b988 */ /* 0x000be40008000808 */
.L_x_50:
[----:B------:R-:W-:Y:S05]  /*1580*/  BSYNC.RECONVERGENT B5 ;  /* 0x0000000000057941 */ /* 0x000fea0003800200 */
.L_x_45:
[----:B------:R-:W-:Y:S05]  /*1590*/  WARPSYNC.ALL ;  /* 0x0000000000007948 */ /* 0x000fea0003800000 */
[----:B------:R-:W-:Y:S01]  /*15a0*/  NOP ;  /* 0x0000000000007918 */ /* 0x000fe20000000000 */
[----:B------:R-:W-:-:S04]  /*15b0*/  UIADD3 UR4, UPT, UPT, UR4, 0x100, URZ ;  /* 0x0000010004047890 */ /* 0x000fc8000fffe0ff */
[----:B------:R-:W-:-:S04]  /*15c0*/  UIADD3 UR20, UP0, UPT, UR4, UR20, URZ ;  /* 0x0000001404147290 */ /* 0x000fc8000ff1e0ff */
[----:B------:R-:W-:Y:S01]  /*15d0*/  ULEA.HI.X.SX32 UR21, UR4, UR21, 0x1, UP0 ;  /* 0x0000001504157291 */ /* 0x000fe200080f0eff */
[----:B------:R-:W-:Y:S11]  /*15e0*/  @P0 BRA `(.L_x_51) ;  /* 0x0000000000300947 */ /* 0x000ff60003800000 */
[----:B--23-5:R-:W2:Y:S01]  /*15f0*/  S2R R2, SR_LANEID ;  /* 0x0000000000027919 */ /* 0x02cea20000000000 */
[----:B------:R-:W-:Y:S05]  /*1600*/  WARPSYNC.ALL ;  /* 0x0000000000007948 */ /* 0x000fea0003800000 */
[----:B------:R-:W-:Y:S01]  /*1610*/  NOP ;  /* 0x0000000000007918 */ /* 0x000fe20000000000 */
[----:B--2---:R-:W-:-:S05]  /*1620*/  IMAD.SHL.U32 R4, R2, 0x4, RZ ;  /* 0x0000000402047824 */ /* 0x004fca00078e00ff */
[----:B------:R-:W2:Y:S01]  /*1630*/  LDS R5, [R4+UR8] ;  /* 0x0000000804057984 */ /* 0x000ea20008000800 */
[----:B------:R-:W-:-:S05]  /*1640*/  IADD3 R2, P1, PT, R4, UR20, RZ ;  /* 0x0000001404027c10 */ /* 0x000fca000ff3e0ff */
[----:B------:R-:W-:-:S05]  /*1650*/  IMAD.X R3, RZ, RZ, UR21, P1 ;  /* 0x00000015ff037e24 */ /* 0x000fca00088e06ff */
[----:B--2---:R2:W3:Y:S01]  /*1660*/  ATOMG.E.EXCH.STRONG.GPU PT, RZ, [R2], R5 ;  /* 0x0000000502ff73a8 */ /* 0x0044e200041ee100 */
[----:B------:R-:W-:-:S04]  /*1670*/  DEPBAR {5,4,3,2,1,0} ;  /* 0x0000003f0000791a */ /* 0x000fc80000000000 */
[----:B------:R-:W5:Y:S02]  /*1680*/  CCTL.E.C.LDCU.IV.DEEP [UR20] ;  /* 0x0000000014007540 */ /* 0x000f640009c08000 */
[----:B-----5:R2:W-:Y:S01]  /*1690*/  UTMACCTL.IV [UR20] ;  /* 0x00000000140079b9 */ /* 0x0205e20008000000 */
[----:B------:R-:W-:Y:S01]  /*16a0*/  NOP ;  /* 0x0000000000007918 */ /* 0x000fe20000000000 */
.L_x_51:
[----:B------:R-:W-:Y:S05]  /*16b0*/  @P0 BRA `(.L_x_52) ;  /* 0x00000000000c0947 */ /* 0x000fea0003800000 */
[----:B------:R0:W-:Y:S01]  /*16c0*/  UTMACMDFLUSH ;  /* 0x00000000000079b7 */ /* 0x0001e20000000000 */
[----:B------:R-:W-:Y:S05]  /*16d0*/  @P0 BRA `(.L_x_52) ;  /* 0x0000000000040947 */ /* 0x000fea0003800000 */
[----:B------:R-:W-:-:S04]  /*16e0*/  DEPBAR.LE SB0, 0x0 ;  /* 0x000080000000791a */ /* 0x000fc80000000000 */
.L_x_52:
[----:B------:R-:W-:Y:S05]  /*16f0*/  WARPSYNC.ALL ;  /* 0x0000000000007948 */ /* 0x000fea0003800000 */
[----:B------:R-:W-:Y:S01]  /*1700*/  NOP ;  /* 0x0000000000007918 */ /* 0x000fe20000000000 */
[----:B---3--:R-:W-:Y:S01]  /*1710*/  BAR.SYNC.DEFER_BLOCKING 0x0 ;  /* 0x0000000000007b1d */ /* 0x008fe20000010000 */
[----:B--2--5:R-:W-:Y:S01]  /*1720*/  SHF.R.U32.HI R2, RZ, 0x5, R0 ;  /* 0x00000005ff027819 */ /* 0x024fe20000011600 */
[----:B------:R-:W-:-:S03]  /*1730*/  USHF.L.U32 UR15, UR15, 0x7, URZ ;  /* 0x000000070f0f7899 */ /* 0x000fc600080006ff */
[----:B------:R-:W-:Y:S01]  /*1740*/  R2UR UR22, R2 ;  /* 0x00000000021672ca */ /* 0x000fe200000e0000 */
[----:B------:R-:W-:Y:S01]  /*1750*/  VOTEU.ALL UP0, P3 ;  /* 0x0000000000ff7886 */ /* 0x000fe20001800000 */
[----:B------:R-:W-:Y:S01]  /*1760*/  UMOV UR4, 0x1 ;  /* 0x0000000100047882 */ /* 0x000fe20000000000 */
[----:B------:R-:W-:Y:S01]  /*1770*/  VOTEU.ALL UP1, P3 ;  /* 0x0000000000ff7886 */ /* 0x000fe20001820000 */
[----:B------:R-:W-:Y:S02]  /*1780*/  BSSY.RECONVERGENT B5, `(.L_x_53) ;  /* 0x0000018000057945 */ /* 0x000fe40003800200 */
[----:B------:R-:W-:-:S04]  /*1790*/  @!UP0 UIADD3 UR10, UPT, UPT, -UR4, 0x100000, URZ ;  /* 0x00100000040a8890 */ /* 0x000fc8000fffe1ff */
[----:B------:R-:W-:Y:S02]  /*17a0*/  @!UP0 USHF.L.U32 UR11, UR10, 0xb, URZ ;  /* 0x0000000b0a0b8899 */ /* 0x000fe400080006ff */
[----:B------:R-:W-:Y:S02]  /*17b0*/  @!UP0 USHF.L.U32 UR10, UR10, 0x1, URZ ;  /* 0x000000010a0a8899 */ /* 0x000fe400080006ff */
[----:B------:R-:W-:-:S04]  /*17c0*/  @!UP0 UIADD3 UR4, UPT, UPT, -UR4, 0x100000, URZ ;  /* 0x0010000004048890 */ /* 0x000fc8000fffe1ff */
[----:B------:R-:W-:Y:S02]  /*17d0*/  @!UP0 USHF.L.U32 UR5, UR4, 0xb, URZ ;  /* 0x0000000b04058899 */ /* 0x000fe400080006ff */
[----:B------:R-:W-:Y:S01]  /*17e0*/  @!UP0 USHF.L.U32 UR4, UR4, 0x1, URZ ;  /* 0x0000000104048899 */ /* 0x000fe200080006ff */
[----:B------:R-:W-:Y:S01]  /*17f0*/  VOTEU.ALL UP0, P3 ;  /* 0x0000000000ff7886 */ /* 0x000fe20001800000 */
[----:B------:R-:W2:Y:S04]  /*1800*/  FENCE.VIEW.ASYNC.S ;  /* 0x00000000000073c6 */ /* 0x000ea80000000000 */
[----:B--2---:R2:W3:Y:S06]  /*1810*/  @!UP0 SYNCS.EXCH.64 URZ, [UR8+0xc000], UR10 ;  /* 0x00c0000a08ff85b2 */ /* 0x0044ec0008000100 */
[----:B------:R2:W3:Y:S02]  /*1820*/  @!UP1 SYNCS.EXCH.64 URZ, [UR8+0xc020], UR4 ;  /* 0x00c0200408ff95b2 */ /* 0x0004e40008000100 */
[----:B---3--:R-:W-:Y:S06]  /*1830*/  BAR.SYNC.DEFER_BLOCKING 0x0 ;  /* 0x0000000000007b1d */ /* 0x008fec0000010000 */
[----:B------:R-:W-:Y:S05]  /*1840*/  @P3 BRA `(.L_x_54) ;  /* 0x00000000002c3947 */ /* 0x000fea0003800000 */
[----:B--2---:R-:W-:Y:S02]  /*1850*/  UMOV UR4, 0x1 ;  /* 0x0000000100047882 */ /* 0x004fe40000000000 */
[----:B------:R-:W-:-:S04]  /*1860*/  UIADD3 UR10, UPT, UPT, -UR4, 0x100000, URZ ;  /* 0x00100000040a7890 */ /* 0x000fc8000fffe1ff */
[----:B------:R-:W-:Y:S02]  /*1870*/  USHF.L.U32 UR11, UR10, 0xb, URZ ;  /* 0x0000000b0a0b7899 */ /* 0x000fe400080006ff */
[----:B------:R-:W-:Y:S02]  /*1880*/  USHF.L.U32 UR10, UR10, 0x1, URZ ;  /* 0x000000010a0a7899 */ /* 0x000fe400080006ff */
[----:B------:R-:W-:-:S04]  /*1890*/  UIADD3 UR4, UPT, UPT, -UR4, 0x100000, URZ ;  /* 0x0010000004047890 */ /* 0x000fc8000fffe1ff */
[----:B------:R-:W-:Y:S02]  /*18a0*/  USHF.L.U32 UR5, UR4, 0xb, URZ ;  /* 0x0000000b04057899 */ /* 0x000fe400080006ff */
[----:B------:R-:W-:Y:S01]  /*18b0*/  USHF.L.U32 UR4, UR4, 0x1, URZ ;  /* 0x0000000104047899 */ /* 0x000fe200080006ff */
[----:B------:R-:W2:Y:S03]  /*18c0*/  FENCE.VIEW.ASYNC.S ;  /* 0x00000000000073c6 */ /* 0x000ea60000000000 */
[----:B--2---:R3:W5:Y:S08]  /*18d0*/  SYNCS.EXCH.64 URZ, [UR8+0xc008], UR10 ;  /* 0x00c0080a08ff75b2 */ /* 0x0047700008000100 */
[----:B------:R3:W2:Y:S02]  /*18e0*/  SYNCS.EXCH.64 URZ, [UR8+0xc028], UR4 ;  /* 0x00c0280408ff75b2 */ /* 0x0006a40008000100 */
[----:B---3--:R-:W-:Y:S01]  /*18f0*/  NOP ;  /* 0x0000000000007918 */ /* 0x008fe20000000000 */
.L_x_54:
[----:B--2---:R-:W-:Y:S05]  /*1900*/  BSYNC.RECONVERGENT B5 ;  /* 0x0000000000057941 */ /* 0x004fea0003800200 */
.L_x_53:
[----:B-----5:R-:W-:Y:S01]  /*1910*/  BAR.SYNC.DEFER_BLOCKING 0x0 ;  /* 0x0000000000007b1d */ /* 0x020fe20000010000 */
[----:B------:R-:W-:Y:S01]  /*1920*/  UIADD3 UR12, UPT, UPT, UR8, 0xc020, URZ ;  /* 0x0000c020080c7890 */ /* 0x000fe2000fffe0ff */
[----:B------:R-:W-:Y:S01]  /*1930*/  ISETP.GE.AND P0, PT, R10, 0x1, PT ;  /* 0x000000010a00780c */ /* 0x000fe20003f06270 */
[----:B------:R-:W-:-:S03]  /*1940*/  USHF.L.U32 UR19, UR7, 0x7, URZ ;  /* 0x0000000707137899 */ /* 0x000fc600080006ff */
[----:B------:R-:W-:Y:S04]  /*1950*/  BSSY.RECONVERGENT B5, `(.L_x_55) ;  /* 0x000000d000057945 */ /* 0x000fe80003800200 */
[----:B------:R-:W-:Y:S05]  /*1960*/  @P3 BRA `(.L_x_56) ;  /* 0x00000000002c3947 */ /* 0x000fea0003800000 */
[----:B------:R-:W-:Y:S02]  /*1970*/  UMOV UR4, 0x1 ;  /* 0x0000000100047882 */ /* 0x000fe40000000000 */
[----:B------:R-:W-:-:S04]  /*1980*/  UIADD3 UR10, UPT, UPT, -UR4, 0x100000, URZ ;  /* 0x00100000040a7890 */ /* 0x000fc8000fffe1ff */
[----:B------:R-:W-:Y:S02]  /*1990*/  USHF.L.U32 UR11, UR10, 0xb, URZ ;  /* 0x0000000b0a0b7899 */ /* 0x000fe400080006ff */
[----:B------:R-:W-:Y:S02]  /*19a0*/  USHF.L.U32 UR10, UR10, 0x1, URZ ;  /* 0x000000010a0a7899 */ /* 0x000fe400080006ff */
[----:B------:R-:W-:-:S04]  /*19b0*/  UIADD3 UR4, UPT, UPT, -UR4, 0x100000, URZ ;  /* 0x0010000004047890 */ /* 0x000fc8000fffe1ff */
[----:B------:R-:W-:Y:S02]  /*19c0*/  USHF.L.U32 UR5, UR4, 0xb, URZ ;  /* 0x0000000b04057899 */ /* 0x000fe400080006ff */
[----:B------:R-:W-:Y:S01]  /*19d0*/  USHF.L.U32 UR4, UR4, 0x1, URZ ;  /* 0x0000000104047899 */ /* 0x000fe200080006ff */
[----:B------:R-:W2:Y:S03]  /*19e0*/  FENCE.VIEW.ASYNC.S ;  /* 0x00000000000073c6 */ /* 0x000ea60000000000 */
[----:B--2---:R2:W3:Y:S08]  /*19f0*/  SYNCS.EXCH.64 URZ, [UR8+0xc010], UR10 ;  /* 0x00c0100a08ff75b2 */ /* 0x0044f00008000100 */
[----:B------:R2:W5:Y:S01]  /*1a00*/  SYNCS.EXCH.64 URZ, [UR8+0xc030], UR4 ;  /* 0x00c0300408ff75b2 */ /* 0x0005620008000100 */
[----:B------:R-:W-:Y:S01]  /*1a10*/  NOP ;  /* 0x0000000000007918 */ /* 0x000fe20000000000 */
.L_x_56:
[----:B--2---:R-:W-:Y:S05]  /*1a20*/  BSYNC.RECONVERGENT B5 ;  /* 0x0000000000057941 */ /* 0x004fea0003800200 */
.L_x_55:
[----:B------:R-:W-:Y:S05]  /*1a30*/  @!P0 BRA `(.L_x_57) ;  /* 0x0000000800148947 */ /* 0x000fea0003800000 */
[----:B---3-5:R-:W-:Y:S01]  /*1a40*/  BAR.SYNC.DEFER_BLOCKING 0x0 ;  /* 0x0000000000007b1d */ /* 0x028fe20000010000 */
[----:B------:R-:W-:Y:S01]  /*1a50*/  @!P3 IMAD.MOV.U32 R2, RZ, RZ, 0x4000 ;  /* 0x00004000ff02b424 */ /* 0x000fe200078e00ff */
[----:B------:R-:W-:Y:S02]  /*1a60*/  ELECT P1, URZ, PT ;  /* 0x0000000000ff782f */ /* 0x000fe40003820000 */
[----:B------:R-:W-:Y:S02]  /*1a70*/  ELECT P0, URZ, PT ;  /* 0x0000000000ff782f */ /* 0x000fe40003800000 */
[C---:B------:R-:W-:Y:S01]  /*1a80*/  ISETP.LT.U32.AND P1, PT, R68.reuse, 0x20, P1 ;  /* 0x000000204400780c */ /* 0x040fe20000f21070 */
[----:B------:R-:W-:Y:S01]  /*1a90*/  UMOV UR11, UR19 ;  /* 0x00000013000b7c82 */ /* 0x000fe20008000000 */
[----:B------:R-:W-:Y:S01]  /*1aa0*/  ISETP.LT.U32.AND P0, PT, R68, 0x20, P0 ;  /* 0x000000204400780c */ /* 0x000fe20000701070 */
[----:B------:R-:W-:Y:S01]  /*1ab0*/  UIADD3 UR4, UPT, UPT, UR8, 0x6000, URZ ;  /* 0x0000600008047890 */ /* 0x000fe2000fffe0ff */
[----:B------:R-:W-:-:S09]  /*1ac0*/  UMOV UR7, UR15 ;  /* 0x0000000f00077c82 */ /* 0x000fd20008000000 */
[----:B------:R-:W-:Y:S01]  /*1ad0*/  VOTEU.ANY UP0, P1 ;  /* 0x0000000000ff7886 */ /* 0x000fe20000800100 */
[----:B------:R-:W-:Y:S01]  /*1ae0*/  VOTEU.ANY UP2, P1 ;  /* 0x0000000000ff7886 */ /* 0x000fe20000840100 */
[----:B------:R-:W-:Y:S01]  /*1af0*/  VOTEU.ANY UP1, P0 ;  /* 0x0000000000ff7886 */ /* 0x000fe20000020100 */
[----:B------:R-:W-:Y:S01]  /*1b00*/  VOTEU.ANY UP3, P0 ;  /* 0x0000000000ff7886 */ /* 0x000fe20000060100 */
[----:B------:R2:W-:Y:S01]  /*1b10*/  @!P3 SYNCS.ARRIVE.TRANS64 RZ, [UR8+0xc000], R2 ;  /* 0x00c00002ffffb9a7 */ /* 0x0005e20008000008 */
[----:B------:R3:W-:Y:S06]  /*1b20*/  MEMBAR.ALL.CTA ;  /* 0x0000000000007992 */ /* 0x0007ec0000008000 */
[----:B---3--:R-:W3:Y:S01]  /*1b30*/  FENCE.VIEW.ASYNC.S ;  /* 0x00000000000073c6 */ /* 0x008ee20000000000 */
[----:B------:R-:W-:Y:S01]  /*1b40*/  @UP0 UIADD3 UR9, UPT, UPT, UR8, 0xc000, URZ ;  /* 0x0000c00008090890 */ /* 0x000fe2000fffe0ff */
[----:B------:R-:W-:Y:S01]  /*1b50*/  @UP0 UMOV UR10, URZ ;  /* 0x000000ff000a0c82 */ /* 0x000fe20008000000 */
[----:B------:R-:W-:Y:S01]  /*1b60*/  @UP1 UIADD3 UR5, UPT, UPT, UR8, 0xc000, URZ ;  /* 0x0000c00008051890 */ /* 0x000fe2000fffe0ff */
[----:B------:R-:W-:Y:S01]  /*1b70*/  @UP1 UMOV UR6, URZ ;  /* 0x000000ff00061c82 */ /* 0x000fe20008000000 */
[----:B------:R-:W-:Y:S01]  /*1b80*/  UISETP.NE.U32.AND UP0, UPT, UR22, URZ, UPT ;  /* 0x000000ff1600728c */ /* 0x000fe2000bf05070 */
[----:B---3--:R-:W-:Y:S06]  /*1b90*/  BAR.SYNC.DEFER_BLOCKING 0x0 ;  /* 0x0000000000007b1d */ /* 0x008fec0000010000 */
[----:B------:R2:W-:Y:S02]  /*1ba0*/  @UP2 UTMALDG.2D [UR8], [UR24] ;  /* 0x00000008180025b4 */ /* 0x0005e40008008000 */
[----:B------:R-:W-:Y:S06]  /*1bb0*/  BAR.SYNC.DEFER_BLOCKING 0x0 ;  /* 0x0000000000007b1d */ /* 0x000fec0000010000 */
[----:B------:R2:W-:Y:S02]  /*1bc0*/  @UP3 UTMALDG.2D [UR4], [UR26] ;  /* 0x000000041a0035b4 */ /* 0x0005e40008008000 */
[----:B------:R-:W-:Y:S06]  /*1bd0*/  BAR.SYNC.DEFER_BLOCKING 0x0 ;  /* 0x0000000000007b1d */ /* 0x000fec0000010000 */
[----:B------:R-:W3:Y:S02]  /*1be0*/  SYNCS.PHASECHK.TRANS64.TRYWAIT P0, [UR8+0xc000], RZ ;  /* 0x00c000ffff0075a7 */ /* 0x000ee40008001108 */
[----:B--23--:R-:W-:Y:S05]  /*1bf0*/  @!P0 BRA `(.L_x_58) ;  /* 0x0000000c00c08947 */ /* 0x00cfea0003800000 */
.L_x_74:
[----:B------:R-:W-:Y:S05]  /*1c00*/  BRA.U UP0, `(.L_x_59) ;  /* 0x00000001004c7547 */ /* 0x000fea000b800000 */
[----:B------:R-:W-:Y:S02]  /*1c10*/  USHF.R.U32.HI UR5, URZ, 0x4, UR8 ;  /* 0x00000004ff057899 */ /* 0x000fe40008011608 */
[----:B------:R-:W-:Y:S02]  /*1c20*/  USHF.R.U32.HI UR6, URZ, 0x4, UR4 ;  /* 0x00000004ff067899 */ /* 0x000fe40008011604 */
[----:B------:R-:W-:Y:S02]  /*1c30*/  USGXT.U32 UR4, UR5, 0xe ;  /* 0x0000000e0504789a */ /* 0x000fe40008000000 */
[----:B------:R-:W-:Y:S01]  /*1c40*/  USGXT.U32 UR6, UR6, 0xe ;  /* 0x0000000e0606789a */ /* 0x000fe20008000000 */
[----:B------:R-:W-:Y:S01]  /*1c50*/  UMOV UR10, 0xfffffffe ;  /* 0xfffffffe000a7882 */ /* 0x000fe20000000000 */
[----:B------:R-:W-:Y:S01]  /*1c60*/  UMOV UR11, 0x7fffbfdf ;  /* 0x7fffbfdf000b7882 */ /* 0x000fe20000000000 */
[----:B------:R-:W-:Y:S01]  /*1c70*/  UMOV UR5, URZ ;  /* 0x000000ff00057c82 */ /* 0x000fe20008000000 */
[----:B------:R-:W-:Y:S01]  /*1c80*/  UMOV UR7, URZ ;  /* 0x000000ff00077c82 */ /* 0x000fe20008000000 */
[----:B------:R-:W-:-:S02]  /*1c90*/  UIADD3.64 UR16, UPT, UPT, UR4, -UR10, URZ ;  /* 0x8000000a04107297 */ /* 0x000fc4000fffe0ff */
[----:B------:R-:W-:Y:S01]  /*1ca0*/  UIADD3.64 UR10, UPT, UPT, UR6, -UR10, URZ ;  /* 0x8000000a060a7297 */ /* 0x000fe2000fffe0ff */
[----:B------:R-:W-:Y:S01]  /*1cb0*/  UMOV UR28, 0x0 ;  /* 0x00000000001c7882 */ /* 0x000fe20000000000 */
[----:B------:R-:W-:Y:S01]  /*1cc0*/  UMOV UR29, 0x8200490 ;  /* 0x08200490001d7882 */ /* 0x000fe20000000000 */
[----:B------:R-:W-:Y:S01]  /*1cd0*/  UMOV UR5, 0x80004020 ;  /* 0x8000402000057882 */ /* 0x000fe20000000000 */
[----:B------:R-:W-:Y:S01]  /*1ce0*/  UMOV UR7, 0x80004020 ;  /* 0x8000402000077882 */ /* 0x000fe20000000000 */
[----:B------:R-:W-:Y:S01]  /*1cf0*/  UMOV UR30, 0x0 ;  /* 0x00000000001e7882 */ /* 0x000fe20000000000 */
[----:B------:R-:W-:Y:S01]  /*1d00*/  UMOV UR31, 0x8200490 ;  /* 0x08200490001f7882 */ /* 0x000fe20000000000 */
[----:B------:R2:W-:Y:S02]  /*1d10*/  UTCHMMA gdesc[UR4], gdesc[UR6], tmem[UR23], tmem[UR28], idesc[UR29], !UPT ;  /* 0x00ff1c06040075ea */ /* 0x0005e4000f800017 */
[----:B------:R2:W-:Y:S01]  /*1d20*/  UTCHMMA gdesc[UR16], gdesc[UR10], tmem[UR23], tmem[UR30], idesc[UR31], UPT ;  /* 0x00ff1e0a100075ea */ /* 0x0005e2000b800017 */
[----:B------:R-:W-:-:S02]  /*1d30*/  NOP ;  /* 0x0000000000007918 */ /* 0x000fc40000000000 */
.L_x_59:
[----:B------:R-:W-:Y:S01]  /*1d40*/  ELECT P0, URZ, PT ;  /* 0x0000000000ff782f */ /* 0x000fe20003800000 */
[----:B--2---:R-:W-:Y:S01]  /*1d50*/  UMOV UR4, UR12 ;  /* 0x0000000c00047c82 */ /* 0x004fe20008000000 */
[----:B------:R-:W-:Y:S02]  /*1d60*/  UMOV UR5, URZ ;  /* 0x000000ff00057c82 */ /* 0x000fe40008000000 */
[----:B------:R-:W-:-:S13]  /*1d70*/  ISETP.LT.U32.AND P0, PT, R68, 0x20, P0 ;  /* 0x000000204400780c */ /* 0x000fda0000701070 */
[----:B------:R-:W-:Y:S01]  /*1d80*/  VOTEU.ANY UP0, P0 ;  /* 0x0000000000ff7886 */ /* 0x000fe20000000100 */
[----:B------:R-:W-:Y:S01]  /*1d90*/  VOTEU.ANY UP1, P0 ;  /* 0x0000000000ff7886 */ /* 0x000fe20000020100 */
[----:B------:R-:W-:-:S03]  /*1da0*/  ISETP.GE.U32.AND P0, PT, R10, 0x21, PT ;  /* 0x000000210a00780c */ /* 0x000fc60003f06070 */
[----:B------:R-:W-:Y:S02]  /*1db0*/  @UP0 UMOV UR4, UR4 ;  /* 0x0000000400040c82 */ /* 0x000fe40008000000 */
[----:B------:R2:W-:Y:S01]  /*1dc0*/  @UP1 UTCBAR [UR4], URZ ;  /* 0x000000ff040013e9 */ /* 0x0005e200080000ff */
[----:B------:R-:W-:Y:S06]  /*1dd0*/  BAR.SYNC.DEFER_BLOCKING 0x0 ;  /* 0x0000000000007b1d */ /* 0x000fec0000010000 */
[----:B------:R-:W3:Y:S02]  /*1de0*/  SYNCS.PHASECHK.TRANS64.TRYWAIT P1, [UR8+0xc020], RZ ;  /* 0x00c020ffff0075a7 */ /* 0x000ee40008021108 */
[----:B--23--:R-:W-:Y:S05]  /*1df0*/  @!P1 BRA `(.L_x_60) ;  /* 0x0000000c004c9947 */ /* 0x00cfea0003800000 */
.L_x_75:
[----:B------:R-:W-:Y:S01]  /*1e00*/  UMOV UR4, URZ ;  /* 0x000000ff00047c82 */ /* 0x000fe20008000000 */
[----:B------:R-:W-:Y:S05]  /*1e10*/  @!P0 BRA `(.L_x_57) ;  /* 0x00000004001c8947 */ /* 0x000fea0003800000 */
[----:B------:R-:W2:Y:S01]  /*1e20*/  LDCU UR29, c[0x0][0x3a0] ;  /* 0x00007400ff1d77ac */ /* 0x000ea20008000800 */
[----:B------:R-:W-:Y:S01]  /*1e30*/  UMOV UR9, 0x1 ;  /* 0x0000000100097882 */ /* 0x000fe20000000000 */
[----:B------:R-:W-:-:S05]  /*1e40*/  UMOV UR18, 0x20 ;  /* 0x0000002000127882 */ /* 0x000fca0000000000 */
.L_x_64:
[----:B------:R-:W-:Y:S01]  /*1e50*/  BAR.SYNC.DEFER_BLOCKING 0x0 ;  /* 0x0000000000007b1d */ /* 0x000fe20000010000 */
[----:B------:R-:W-:Y:S01]  /*1e60*/  ULEA UR28, UR9, UR8, 0x3 ;  /* 0x00000008091c7291 */ /* 0x000fe2000f8e18ff */
[----:B------:R-:W-:Y:S01]  /*1e70*/  @!P3 IMAD.MOV.U32 R2, RZ, RZ, 0x4000 ;  /* 0x00004000ff02b424 */ /* 0x000fe200078e00ff */
[----:B------:R-:W-:Y:S01]  /*1e80*/  ELECT P1, URZ, PT ;  /* 0x0000000000ff782f */ /* 0x000fe20003820000 */
[----:B------:R-:W-:-:S03]  /*1e90*/  ULEA UR16, UR9, UR8, 0xd ;  /* 0x0000000809107291 */ /* 0x000fc6000f8e68ff */
[----:B------:R-:W-:Y:S02]  /*1ea0*/  ISETP.LT.U32.AND P1, PT, R68, 0x20, P1 ;  /* 0x000000204400780c */ /* 0x000fe40000f21070 */
[----:B------:R-:W-:Y:S01]  /*1eb0*/  ELECT P0, URZ, PT ;  /* 0x0000000000ff782f */ /* 0x000fe20003800000 */
[----:B------:R-:W-:-:S03]  /*1ec0*/  UIADD3 UR12, UPT, UPT, UR16, 0x6000, URZ ;  /* 0x00006000100c7890 */ /* 0x000fc6000fffe0ff */
[----:B------:R-:W-:Y:S01]  /*1ed0*/  ISETP.LT.U32.AND P0, PT, R68, 0x20, P0 ;  /* 0x000000204400780c */ /* 0x000fe20000701070 */
[----:B------:R-:W-:Y:S01]  /*1ee0*/  UMOV UR14, UR18 ;  /* 0x00000012000e7c82 */ /* 0x000fe20008000000 */
[----:B------:R-:W-:-:S05]  /*1ef0*/  USHF.L.U32 UR5, UR4, 0x1f, URZ ;  /* 0x0000001f04057899 */ /* 0x000fca00080006ff */
[----:B------:R-:W-:Y:S01]  /*1f00*/  VOTEU.ANY UP0, P1 ;  /* 0x0000000000ff7886 */ /* 0x000fe20000800100 */
[----:B------:R3:W-:Y:S01]  /*1f10*/  @!P3 SYNCS.ARRIVE.TRANS64 RZ, [UR28+0xc000], R2 ;  /* 0x00c00002ffffb9a7 */ /* 0x0007e2000800001c */
[----:B------:R5:W-:Y:S06]  /*1f20*/  MEMBAR.ALL.CTA ;  /* 0x0000000000007992 */ /* 0x000bec0000008000 */
[----:B-----5:R-:W5:Y:S01]  /*1f30*/  FENCE.VIEW.ASYNC.S ;  /* 0x00000000000073c6 */ /* 0x020f620000000000 */
[----:B------:R-:W-:Y:S01]  /*1f40*/  @UP0 UIADD3 UR17, UPT, UPT, UR28, 0xc000, URZ ;  /* 0x0000c0001c110890 */ /* 0x000fe2000fffe0ff */
[----:B-----5:R-:W-:Y:S01]  /*1f50*/  VOTEU.ANY UP0, P1 ;  /* 0x0000000000ff7886 */ /* 0x020fe20000800100 */
[----:B------:R-:W-:Y:S01]  /*1f60*/  VOTEU.ANY UP1, P0 ;  /* 0x0000000000ff7886 */ /* 0x000fe20000020100 */
[----:B---3--:R-:W-:-:S04]  /*1f70*/  IMAD.U32 R2, RZ, RZ, UR5 ;  /* 0x00000005ff027e24 */ /* 0x008fc8000f8e00ff */
[----:B------:R-:W-:Y:S01]  /*1f80*/  @UP1 UIADD3 UR13, UPT, UPT, UR28, 0xc000, URZ ;  /* 0x0000c0001c0d1890 */ /* 0x000fe2000fffe0ff */
[----:B------:R-:W-:Y:S01]  /*1f90*/  VOTEU.ANY UP1, P0 ;  /* 0x0000000000ff7886 */ /* 0x000fe20000020100 */
[----:B------:R-:W-:Y:S06]  /*1fa0*/  BAR.SYNC.DEFER_BLOCKING 0x0 ;  /* 0x0000000000007b1d */ /* 0x000fec0000010000 */
[----:B------:R3:W-:Y:S01]  /*1fb0*/  @UP0 UTMALDG.2D [UR16], [UR24] ;  /* 0x00000010180005b4 */ /* 0x0007e20008008000 */
[----:B------:R-:W-:Y:S01]  /*1fc0*/  UISETP.NE.U32.AND UP0, UPT, UR22, URZ, UPT ;  /* 0x000000ff1600728c */ /* 0x000fe2000bf05070 */
[----:B------:R-:W-:Y:S06]  /*1fd0*/  BAR.SYNC.DEFER_BLOCKING 0x0 ;  /* 0x0000000000007b1d */ /* 0x000fec0000010000 */
[----:B------:R3:W-:Y:S02]  /*1fe0*/  @UP1 UTMALDG.2D [UR12], [UR26] ;  /* 0x0000000c1a0015b4 */ /* 0x0007e40008008000 */
[----:B------:R-:W-:Y:S06]  /*1ff0*/  BAR.SYNC.DEFER_BLOCKING 0x0 ;  /* 0x0000000000007b1d */ /* 0x000fec0000010000 */
[----:B------:R-:W5:Y:S02]  /*2000*/  SYNCS.PHASECHK.TRANS64.TRYWAIT P0, [UR28+0xc000], R2 ;  /* 0x00c00002ff0075a7 */ /* 0x000f64000800111c */
[----:B---3-5:R-:W-:Y:S05]  /*2010*/  @!P0 BRA `(.L_x_61) ;  /* 0x0000000800d08947 */ /* 0x028fea0003800000 */
.L_x_76:
[----:B------:R-:W-:Y:S05]  /*2020*/  BRA.U UP0, `(.L_x_62) ;  /* 0x00000001004c7547 */ /* 0x000fea000b800000 */
[----:B------:R-:W-:Y:S02]  /*2030*/  USHF.R.U32.HI UR10, URZ, 0x4, UR16 ;  /* 0x00000004ff0a7899 */ /* 0x000fe40008011610 */
[----:B------:R-:W-:Y:S02]  /*2040*/  USHF.R.U32.HI UR12, URZ, 0x4, UR12 ;  /* 0x00000004ff0c7899 */ /* 0x000fe4000801160c */
[----:B------:R-:W-:Y:S02]  /*2050*/  USGXT.U32 UR10, UR10, 0xe ;  /* 0x0000000e0a0a789a */ /* 0x000fe40008000000 */
[----:B------:R-:W-:Y:S02]  /*2060*/  USGXT.U32 UR12, UR12, 0xe ;  /* 0x0000000e0c0c789a */ /* 0x000fe40008000000 */
[----:B------:R-:W-:Y:S02]  /*2070*/  UIADD3 UR16, UP0, UPT, UR10, 0x2, URZ ;  /* 0x000000020a107890 */ /* 0x000fe4000ff1e0ff */
[----:B------:R-:W-:Y:S01]  /*2080*/  UIADD3 UR30, UP1, UPT, UR12, 0x2, URZ ;  /* 0x000000020c1e7890 */ /* 0x000fe2000ff3e0ff */
[----:B------:R-:W-:Y:S01]  /*2090*/  UMOV UR5, URZ ;  /* 0x000000ff00057c82 */ /* 0x000fe20008000000 */
[----:B------:R-:W-:Y:S01]  /*20a0*/  UMOV UR6, URZ ;  /* 0x000000ff00067c82 */ /* 0x000fe20008000000 */
[----:B------:R-:W-:-:S02]  /*20b0*/  UIADD3.X UR17, UPT, UPT, UR5, -0x7fffbfe0, URZ, UP0, !UPT ;  /* 0x8000402005117890 */ /* 0x000fc400087fe4ff */
[----:B------:R-:W-:Y:S01]  /*20c0*/  UIADD3.X UR31, UPT, UPT, UR6, -0x7fffbfe0, URZ, UP1, !UPT ;  /* 0x80004020061f7890 */ /* 0x000fe20008ffe4ff */
[----:B------:R-:W-:Y:S01]  /*20d0*/  UMOV UR32, 0x0 ;  /* 0x0000000000207882 */ /* 0x000fe20000000000 */
[----:B------:R-:W-:Y:S01]  /*20e0*/  UMOV UR33, 0x8200490 ;  /* 0x0820049000217882 */ /* 0x000fe20000000000 */
[----:B------:R-:W-:Y:S01]  /*20f0*/  UMOV UR11, 0x80004020 ;  /* 0x80004020000b7882 */ /* 0x000fe20000000000 */
[----:B------:R-:W-:Y:S01]  /*2100*/  UMOV UR13, 0x80004020 ;  /* 0x80004020000d7882 */ /* 0x000fe20000000000 */
[----:B------:R-:W-:Y:S01]  /*2110*/  UMOV UR6, 0x0 ;  /* 0x0000000000067882 */ /* 0x000fe20000000000 */
[----:B------:R-:W-:Y:S01]  /*2120*/  UMOV UR7, 0x8200490 ;  /* 0x0820049000077882 */ /* 0x000fe20000000000 */
[----:B------:R3:W-:Y:S02]  /*2130*/  UTCHMMA gdesc[UR10], gdesc[UR12], tmem[UR23], tmem[UR32], idesc[UR33], UPT ;  /* 0x00ff200c0a0075ea */ /* 0x0007e4000b800017 */
[----:B------:R3:W-:Y:S01]  /*2140*/  UTCHMMA gdesc[UR16], gdesc[UR30], tmem[UR23], tmem[UR6], idesc[UR7], UPT ;  /* 0x00ff061e100075ea */ /* 0x0007e2000b800017 */
[----:B------:R-:W-:-:S02]  /*2150*/  NOP ;  /* 0x0000000000007918 */ /* 0x000fc40000000000 */
.L_x_62:
[----:B------:R-:W-:Y:S01]  /*2160*/  ELECT P0, URZ, PT ;  /* 0x0000000000ff782f */ /* 0x000fe20003800000 */
[----:B---3--:R-:W-:-:S03]  /*2170*/  UIADD3 UR6, UPT, UPT, UR28, 0xc020, URZ ;  /* 0x0000c0201c067890 */ /* 0x008fc6000fffe0ff */
[----:B------:R-:W-:Y:S01]  /*2180*/  ISETP.LT.U32.AND P0, PT, R68, 0x20, P0 ;  /* 0x000000204400780c */ /* 0x000fe20000701070 */
[----:B------:R-:W-:-:S12]  /*2190*/  UMOV UR7, URZ ;  /* 0x000000ff00077c82 */ /* 0x000fd80008000000 */
[----:B------:R-:W-:Y:S01]  /*21a0*/  VOTEU.ANY UP0, P0 ;  /* 0x0000000000ff7886 */ /* 0x000fe20000000100 */
[----:B------:R-:W-:-:S04]  /*21b0*/  VOTEU.ANY UP1, P0 ;  /* 0x0000000000ff7886 */ /* 0x000fc80000020100 */
[----:B------:R-:W-:Y:S02]  /*21c0*/  @UP0 UMOV UR6, UR6 ;  /* 0x0000000600060c82 */ /* 0x000fe40008000000 */
[----:B------:R3:W-:Y:S01]  /*21d0*/  @UP1 UTCBAR [UR6], URZ ;  /* 0x000000ff060013e9 */ /* 0x0007e200080000ff */
[----:B------:R-:W-:Y:S06]  /*21e0*/  BAR.SYNC.DEFER_BLOCKING 0x0 ;  /* 0x0000000000007b1d */ /* 0x000fec0000010000 */
[----:B------:R-:W5:Y:S02]  /*21f0*/  SYNCS.PHASECHK.TRANS64.TRYWAIT P0, [UR28+0xc020], R2 ;  /* 0x00c02002ff0075a7 */ /* 0x000f64000800111c */
[----:B---3-5:R-:W-:Y:S05]  /*2200*/  @!P0 BRA `(.L_x_63) ;  /* 0x0000000800608947 */ /* 0x028fea0003800000 */
.L_x_77:
[----:B------:R-:W-:Y:S02]  /*2210*/  UIADD3 UR9, UPT, UPT, UR9, 0x1, URZ ;  /* 0x0000000109097890 */ /* 0x000fe4000fffe0ff */
[----:B------:R-:W-:Y:S02]  /*2220*/  UIADD3 UR18, UPT, UPT, UR18, 0x20, URZ ;  /* 0x0000002012127890 */ /* 0x000fe4000fffe0ff */
[----:B------:R-:W-:-:S04]  /*2230*/  UISETP.NE.U32.AND UP0, UPT, UR9, 0x3, UPT ;  /* 0x000000030900788c */ /* 0x000fc8000bf05070 */
[----:B------:R-:W-:Y:S02]  /*2240*/  USEL UR5, URZ, 0x1, UP0 ;  /* 0x00000001ff057887 */ /* 0x000fe40008000000 */
[----:B------:R-:W-:Y:S02]  /*2250*/  USEL UR9, UR9, URZ, UP0 ;  /* 0x000000ff09097287 */ /* 0x000fe40008000000 */
[----:B--2---:R-:W-:Y:S02]  /*2260*/  UISETP.GE.AND UP0, UPT, UR18, UR29, UPT ;  /* 0x0000001d1200728c */ /* 0x004fe4000bf06270 */
[----:B------:R-:W-:-:S07]  /*2270*/  ULOP3.LUT UR4, UR4, UR5, URZ, 0x3c, !UPT ;  /* 0x0000000504047292 */ /* 0x000fce000f8e3cff */
[----:B------:R-:W-:Y:S05]  /*2280*/  BRA.U !UP0, `(.L_x_64) ;  /* 0xfffffff908f07547 */ /* 0x000fea000b83ffff */
.L_x_57:
[----:B---3-5:R-:W-:Y:S06]  /*2290*/  BAR.SYNC.DEFER_BLOCKING 0x0 ;  /* 0x0000000000007b1d */ /* 0x028fec0000010000 */
[----:B------:R-:W-:Y:S04]  /*22a0*/  BSSY.RECONVERGENT B5, `(.L_x_65) ;  /* 0x0000004000057945 */ /* 0x000fe80003800200 */
[----:B------:R-:W-:Y:S05]  /*22b0*/  @P3 BRA `(.L_x_66) ;  /* 0x0000000000083947 */ /* 0x000fea0003800000 */
[----:B------:R-:W2:Y:S02]  /*22c0*/  SYNCS.CCTL.IV [UR8+0xc000] ;  /* 0x00c00000ff0079b1 */ /* 0x000ea40008000008 */
[----:B--2---:R-:W2:Y:S02]  /*22d0*/  SYNCS.CCTL.IV [UR8+0xc020] ;  /* 0x00c02000ff0079b1 */ /* 0x004ea40008000008 */
.L_x_66:
[----:B------:R-:W-:Y:S05]  /*22e0*/  BSYNC.RECONVERGENT B5 ;  /* 0x0000000000057941 */ /* 0x000fea0003800200 */
.L_x_65:
[----:B--2---:R-:W-:Y:S06]  /*22f0*/  BAR.SYNC.DEFER_BLOCKING 0x0 ;  /* 0x0000000000007b1d */ /* 0x004fec0000010000 */
[----:B------:R-:W-:Y:S04]  /*2300*/  BSSY.RECONVERGENT B5, `(.L_x_67) ;  /* 0x0000004000057945 */ /* 0x000fe80003800200 */
[----:B------:R-:W-:Y:S05]  /*2310*/  @P3 BRA `(.L_x_68) ;  /* 0x0000000000083947 */ /* 0x000fea0003800000 */
[----:B------:R-:W2:Y:S02]  /*2320*/  SYNCS.CCTL.IV [UR8+0xc008] ;  /* 0x00c00800ff0079b1 */ /* 0x000ea40008000008 */
[----:B--2---:R-:W2:Y:S02]  /*2330*/  SYNCS.CCTL.IV [UR8+0xc028] ;  /* 0x00c02800ff0079b1 */ /* 0x004ea40008000008 */
.L_x_68:
[----:B------:R-:W-:Y:S05]  /*2340*/  BSYNC.RECONVERGENT B5 ;  /* 0x0000000000057941 */ /* 0x000fea0003800200 */
.L_x_67:
[----:B--2---:R-:W-:Y:S06]  /*2350*/  BAR.SYNC.DEFER_BLOCKING 0x0 ;  /* 0x0000000000007b1d */ /* 0x004fec0000010000 */
[----:B------:R-:W-:Y:S04]  /*2360*/  BSSY.RECONVERGENT B5, `(.L_x_69) ;  /* 0x0000004000057945 */ /* 0x000fe80003800200 */
[----:B------:R-:W-:Y:S05]  /*2370*/  @P3 BRA `(.L_x_70) ;  /* 0x0000000000083947 */ /* 0x000fea0003800000 */
[----:B------:R-:W2:Y:S02]  /*2380*/  SYNCS.CCTL.IV [UR8+0xc010] ;  /* 0x00c01000ff0079b1 */ /* 0x000ea40008000008 */
[----:B--2---:R-:W2:Y:S02]  /*2390*/  SYNCS.CCTL.IV [UR8+0xc030] ;  /* 0x00c03000ff0079b1 */ /* 0x004ea40008000008 */
.L_x_70:
[----:B------:R-:W-:Y:S05]  /*23a0*/  BSYNC.RECONVERGENT B5 ;  /* 0x0000000000057941 */ /* 0x000fea0003800200 */
.L_x_69:
[----:B------:R-:W-:Y:S01]  /*23b0*/  USHF.L.U32 UR4, UR22, 0x15, URZ ;  /* 0x0000001516047899 */ /* 0x000fe200080006ff */
[C---:B------:R-:W-:Y:S01]  /*23c0*/  IMAD.SHL.U32 R2, R0.reuse, 0x80, RZ ;  /* 0x0000008000027824 */ /* 0x040fe200078e00ff */
[----:B------:R-:W-:Y:S01]  /*23d0*/  USHF.L.U32 UR5, UR22, 0x4, URZ ;  /* 0x0000000416057899 */ /* 0x000fe200080006ff */
[----:B------:R-:W-:Y:S01]  /*23e0*/  IMAD.SHL.U32 R3, R0, 0x10, RZ ;  /* 0x0000001000037824 */ /* 0x000fe200078e00ff */
[----:B------:R-:W-:Y:S02]  /*23f0*/  ULOP3.LUT UR4, UR4, 0x600000, URZ, 0xc0, !UPT ;  /* 0x0060000004047892 */ /* 0x000fe4000f8ec0ff */
[----:B------:R-:W-:Y:S01]  /*2400*/  ULOP3.LUT UR5, UR5, 0x40, URZ, 0xc0, !UPT ;  /* 0x0000004005057892 */ /* 0x000fe2000f8ec0ff */
[----:B------:R-:W-:Y:S02]  /*2410*/  LOP3.LUT R2, R2, 0x7f80, RZ, 0xc0, !PT ;  /* 0x00007f8002027812 */ /* 0x000fe400078ec0ff */
[----:B------:R-:W-:Y:S01]  /*2420*/  ELECT P0, URZ, PT ;  /* 0x0000000000ff782f */ /* 0x000fe20003800000 */
[----:B------:R-:W-:Y:S01]  /*2430*/  UIADD3 UR4, UPT, UPT, UR5, UR4, UR23 ;  /* 0x0000000405047290 */ /* 0x000fe2000fffe017 */
[----:B------:R-:W-:Y:S01]  /*2440*/  LOP3.LUT R2, R2, 0x70, R3, 0xf8, !PT ;  /* 0x0000007002027812 */ /* 0x000fe200078ef803 */
[----:B------:R-:W-:Y:S01]  /*2450*/  ULOP3.LUT UR22, UR22, 0x1, URZ, 0xc0, !UPT ;  /* 0x0000000116167892 */ /* 0x000fe2000f8ec0ff */
[----:B------:R-:W-:Y:S01]  /*2460*/  ISETP.LT.U32.AND P0, PT, R68, 0x40, P0 ;  /* 0x000000404400780c */ /* 0x000fe20000701070 */
[----:B------:R-:W-:Y:S01]  /*2470*/  UMOV UR6, UR19 ;  /* 0x0000001300067c82 */ /* 0x000fe20008000000 */
[C---:B------:R-:W-:Y:S01]  /*2480*/  LOP3.LUT R0, R2.reuse, 0x10, RZ, 0x3c, !PT ;  /* 0x0000001002007812 */ /* 0x040fe200078e3cff */
[----:B------:R-:W-:Y:S01]  /*2490*/  ULEA UR5, UR22, UR15, 0x6 ;  /* 0x0000000f16057291 */ /* 0x000fe2000f8e30ff */
[----:B------:R-:W-:-:S02]  /*24a0*/  LOP3.LUT R3, R2, 0x20, RZ, 0x3c, !PT ;  /* 0x0000002002037812 */ /* 0x000fc400078e3cff */
[----:B----4-:R-:W3:Y:S01]  /*24b0*/  LDTM.x64 R4, tmem[UR4] ;  /* 0x00000004000479ee */ /* 0x010ee20008340000 */
[----:B------:R-:W-:Y:S01]  /*24c0*/  NOP ;  /* 0x0000000000007918 */ /* 0x000fe20000000000 */
[----:B------:R-:W-:-:S05]  /*24d0*/  ULEA UR4, UR22, UR8, 0xe ;  /* 0x0000000816047291 */ /* 0x000fca000f8e70ff */
[----:B---3--:R-:W-:Y:S01]  /*24e0*/  VOTEU.ANY UP1, P0 ;  /* 0x0000000000ff7886 */ /* 0x008fe20000020100 */
[----:B------:R-:W-:Y:S01]  /*24f0*/  VOTEU.ANY UP0, P0 ;  /* 0x0000000000ff7886 */ /* 0x000fe20000000100 */
[----:B------:R-:W-:Y:S02]  /*2500*/  F2FP.BF16.F32.PACK_AB R4, R5, R4 ;  /* 0x000000040504723e */ /* 0x000fe400000010ff */
[----:B------:R-:W-:Y:S02]  /*2510*/  F2FP.BF16.F32.PACK_AB R5, R7, R6 ;  /* 0x000000060705723e */ /* 0x000fe400000010ff */
[----:B------:R-:W-:Y:S02]  /*2520*/  F2FP.BF16.F32.PACK_AB R12, R13, R12 ;  /* 0x0000000c0d0c723e */ /* 0x000fe400000010ff */
[----:B------:R-:W-:Y:S02]  /*2530*/  F2FP.BF16.F32.PACK_AB R6, R9, R8 ;  /* 0x000000080906723e */ /* 0x000fe400000010ff */
[----:B------:R-:W-:-:S02]  /*2540*/  F2FP.BF16.F32.PACK_AB R7, R11, R10 ;  /* 0x0000000a0b07723e */ /* 0x000fc400000010ff */
[----:B------:R-:W-:Y:S02]  /*2550*/  F2FP.BF16.F32.PACK_AB R13, R15, R14 ;  /* 0x0000000e0f0d723e */ /* 0x000fe400000010ff */
[----:B------:R-:W-:Y:S01]  /*2560*/  F2FP.BF16.F32.PACK_AB R20, R21, R20 ;  /* 0x000000141514723e */ /* 0x000fe200000010ff */
[----:B--2---:R2:W-:Y:S01]  /*2570*/  STS.128 [R2+UR8], R4 ;  /* 0x0000000402007988 */ /* 0x0045e20008000c08 */
[----:B------:R-:W-:Y:S02]  /*2580*/  F2FP.BF16.F32.PACK_AB R14, R17, R16 ;  /* 0x00000010110e723e */ /* 0x000fe400000010ff */
[----:B------:R-:W-:Y:S02]  /*2590*/  F2FP.BF16.F32.PACK_AB R15, R19, R18 ;  /* 0x00000012130f723e */ /* 0x000fe400000010ff */
[----:B------:R-:W-:Y:S02]  /*25a0*/  F2FP.BF16.F32.PACK_AB R21, R23, R22 ;  /* 0x000000161715723e */ /* 0x000fe400000010ff */
[----:B------:R-:W-:Y:S01]  /*25b0*/  F2FP.BF16.F32.PACK_AB R28, R29, R28 ;  /* 0x0000001c1d1c723e */ /* 0x000fe200000010ff */
[----:B------:R2:W-:Y:S01]  /*25c0*/  STS.128 [R0+UR8], R12 ;  /* 0x0000000c00007988 */ /* 0x0005e20008000c08 */
[----:B------:R-:W-:-:S02]  /*25d0*/  F2FP.BF16.F32.PACK_AB R22, R25, R24 ;  /* 0x000000181916723e */ /* 0x000fc400000010ff */
[----:B------:R-:W-:Y:S02]  /*25e0*/  F2FP.BF16.F32.PACK_AB R23, R27, R26 ;  /* 0x0000001a1b17723e */ /* 0x000fe400000010ff */
[----:B------:R-:W-:Y:S02]  /*25f0*/  F2FP.BF16.F32.PACK_AB R29, R31, R30 ;  /* 0x0000001e1f1d723e */ /* 0x000fe400000010ff */
[----:B------:R-:W-:Y:S01]  /*2600*/  F2FP.BF16.F32.PACK_AB R36, R37, R36 ;  /* 0x000000242524723e */ /* 0x000fe200000010ff */
[----:B------:R2:W-:Y:S01]  /*2610*/  STS.128 [R3+UR8], R20 ;  /* 0x0000001403007988 */ /* 0x0005e20008000c08 */
[----:B------:R-:W-:Y:S02]  /*2620*/  F2FP.BF16.F32.PACK_AB R30, R33, R32 ;  /* 0x00000020211e723e */ /* 0x000fe400000010ff */
[----:B------:R-:W-:Y:S02]  /*2630*/  F2FP.BF16.F32.PACK_AB R31, R35, R34 ;  /* 0x00000022231f723e */ /* 0x000fe400000010ff */
[----:B------:R-:W-:-:S02]  /*2640*/  F2FP.BF16.F32.PACK_AB R37, R39, R38 ;  /* 0x000000262725723e */ /* 0x000fc400000010ff */
[----:B------:R-:W-:Y:S02]  /*2650*/  F2FP.BF16.F32.PACK_AB R44, R45, R44 ;  /* 0x0000002c2d2c723e */ /* 0x000fe400000010ff */
[----:B------:R-:W-:Y:S02]  /*2660*/  LOP3.LUT R8, R2, 0x30, RZ, 0x3c, !PT ;  /* 0x0000003002087812 */ /* 0x000fe400078e3cff */
[----:B------:R-:W-:Y:S02]  /*2670*/  F2FP.BF16.F32.PACK_AB R38, R41, R40 ;  /* 0x000000282926723e */ /* 0x000fe400000010ff */
[----:B------:R-:W-:Y:S01]  /*2680*/  F2FP.BF16.F32.PACK_AB R39, R43, R42 ;  /* 0x0000002a2b27723e */ /* 0x000fe200000010ff */
[----:B------:R2:W-:Y:S01]  /*2690*/  STS.128 [R8+UR8], R28 ;  /* 0x0000001c08007988 */ /* 0x0005e20008000c08 */
[----:B------:R-:W-:Y:S02]  /*26a0*/  F2FP.BF16.F32.PACK_AB R45, R47, R46 ;  /* 0x0000002e2f2d723e */ /* 0x000fe400000010ff */
[----:B------:R-:W-:-:S02]  /*26b0*/  F2FP.BF16.F32.PACK_AB R52, R53, R52 ;  /* 0x000000343534723e */ /* 0x000fc400000010ff */
[C---:B------:R-:W-:Y:S02]  /*26c0*/  LOP3.LUT R9, R2.reuse, 0x40, RZ, 0x3c, !PT ;  /* 0x0000004002097812 */ /* 0x040fe400078e3cff */
[----:B------:R-:W-:Y:S02]  /*26d0*/  F2FP.BF16.F32.PACK_AB R46, R49, R48 ;  /* 0x00000030312e723e */ /* 0x000fe400000010ff */
[----:B------:R-:W-:Y:S01]  /*26e0*/  F2FP.BF16.F32.PACK_AB R47, R51, R50 ;  /* 0x00000032332f723e */ /* 0x000fe200000010ff */
[----:B------:R2:W-:Y:S01]  /*26f0*/  STS.128 [R9+UR8], R36 ;  /* 0x0000002409007988 */ /* 0x0005e20008000c08 */
[----:B------:R-:W-:Y:S02]  /*2700*/  F2FP.BF16.F32.PACK_AB R53, R55, R54 ;  /* 0x000000363735723e */ /* 0x000fe400000010ff */
[----:B------:R-:W-:Y:S02]  /*2710*/  F2FP.BF16.F32.PACK_AB R60, R61, R60 ;  /* 0x0000003c3d3c723e */ /* 0x000fe400000010ff */
[----:B------:R-:W-:-:S02]  /*2720*/  LOP3.LUT R10, R2, 0x50, RZ, 0x3c, !PT ;  /* 0x00000050020a7812 */ /* 0x000fc400078e3cff */
[----:B------:R-:W-:Y:S02]  /*2730*/  F2FP.BF16.F32.PACK_AB R54, R57, R56 ;  /* 0x000000383936723e */ /* 0x000fe400000010ff */
[----:B------:R-:W-:Y:S01]  /*2740*/  F2FP.BF16.F32.PACK_AB R55, R59, R58 ;  /* 0x0000003a3b37723e */ /* 0x000fe200000010ff */
[----:B------:R2:W-:Y:S01]  /*2750*/  STS.128 [R10+UR8], R44 ;  /* 0x0000002c0a007988 */ /* 0x0005e20008000c08 */
[----:B------:R-:W-:Y:S02]  /*2760*/  F2FP.BF16.F32.PACK_AB R61, R63, R62 ;  /* 0x0000003e3f3d723e */ /* 0x000fe400000010ff */
[C---:B------:R-:W-:Y:S02]  /*2770*/  LOP3.LUT R11, R2.reuse, 0x60, RZ, 0x3c, !PT ;  /* 0x00000060020b7812 */ /* 0x040fe400078e3cff */
[----:B------:R-:W-:Y:S02]  /*2780*/  F2FP.BF16.F32.PACK_AB R62, R65, R64 ;  /* 0x00000040413e723e */ /* 0x000fe400000010ff */
[----:B------:R-:W-:Y:S01]  /*2790*/  F2FP.BF16.F32.PACK_AB R63, R67, R66 ;  /* 0x00000042433f723e */ /* 0x000fe200000010ff */
[----:B------:R2:W-:Y:S01]  /*27a0*/  STS.128 [R11+UR8], R52 ;  /* 0x000000340b007988 */ /* 0x0005e20008000c08 */
[----:B------:R-:W-:-:S05]  /*27b0*/  LOP3.LUT R16, R2, 0x70, RZ, 0x3c, !PT ;  /* 0x0000007002107812 */ /* 0x000fca00078e3cff */
[----:B------:R2:W-:Y:S01]  /*27c0*/  STS.128 [R16+UR8], R60 ;  /* 0x0000003c10007988 */ /* 0x0005e20008000c08 */
[----:B------:R3:W-:Y:S06]  /*27d0*/  MEMBAR.ALL.CTA ;  /* 0x0000000000007992 */ /* 0x0007ec0000008000 */
[----:B---3--:R-:W3:Y:S02]  /*27e0*/  FENCE.VIEW.ASYNC.S ;  /* 0x00000000000073c6 */ /* 0x008ee40000000000 */
[----:B---3--:R-:W-:Y:S06]  /*27f0*/  BAR.SYNC.DEFER_BLOCKING 0x0 ;  /* 0x0000000000007b1d */ /* 0x008fec0000010000 */
[----:B------:R2:W-:Y:S01]  /*2800*/  @UP1 UTMASTG.2D [UR4], [UR20] ;  /* 0x00000004140013b5 */ /* 0x0005e20008008000 */
[----:B------:R0:W-:Y:S01]  /*2810*/  UTMACMDFLUSH ;  /* 0x00000000000079b7 */ /* 0x0001e20000000000 */
[----:B------:R-:W-:-:S04]  /*2820*/  DEPBAR.LE SB0, 0x0 ;  /* 0x000080000000791a */ /* 0x000fc80000000000 */
[----:B------:R-:W-:Y:S08]  /*2830*/  BAR.SYNC.DEFER_BLOCKING 0x0 ;  /* 0x0000000000007b1d */ /* 0x000ff00000010000 */
[----:B------:R-:W-:Y:S06]  /*2840*/  BAR.SYNC.DEFER_BLOCKING 0x0 ;  /* 0x0000000000007b1d */ /* 0x000fec0000010000 */
[----:B--2---:R-:W-:Y:S05]  /*2850*/  @P2 BRA `(.L_x_71) ;  /* 0x0000000000a02947 */ /* 0x004fea0003800000 */
[----:B------:R-:W2:Y:S01]  /*2860*/  S2UR UR5, SR_CgaCtaId ;  /* 0x00000000000579c3 */ /* 0x000ea20000008800 */
[----:B------:R-:W-:Y:S01]  /*2870*/  NOP ;  /* 0x0000000000007918 */ /* 0x000fe20000000000 */
[----:B------:R-:W-:Y:S01]  /*2880*/  UMOV UR4, 0x50 ;  /* 0x0000005000047882 */ /* 0x000fe20000000000 */
[----:B------:R-:W-:Y:S02]  /*2890*/  IMAD.U32 R0, RZ, RZ, UR23 ;  /* 0x00000017ff007e24 */ /* 0x000fe4000f8e00ff */
[----:B------:R-:W-:Y:S02]  /*28a0*/  IMAD.MOV.U32 R3, RZ, RZ, 0xf ;  /* 0x0000000fff037424 */ /* 0x000fe400078e00ff */
[----:B------:R-:W-:Y:S01]  /*28b0*/  IMAD.MOV.U32 R7, RZ, RZ, 0x1 ;  /* 0x00000001ff077424 */ /* 0x000fe200078e00ff */
[----:B------:R-:W-:-:S04]  /*28c0*/  LOP3.LUT R0, R0, 0xffff, RZ, 0xc0, !PT ;  /* 0x0000ffff00007812 */ /* 0x000fc800078ec0ff */
[----:B------:R-:W-:-:S05]  /*28d0*/  SHF.R.U32.HI R0, RZ, 0x5, R0 ;  /* 0x00000005ff007819 */ /* 0x000fca0000011600 */
[----:B------:R-:W-:Y:S01]  /*28e0*/  VIADD R2, R0, 0x10 ;  /* 0x0000001000027836 */ /* 0x000fe20000000000 */
[----:B------:R-:W-:Y:S01]  /*28f0*/  SHF.L.U32 R0, R3, R0, RZ ;  /* 0x0000000003007219 */ /* 0x000fe200000006ff */
[----:B--2---:R-:W-:-:S03]  /*2900*/  ULEA UR6, UR5, UR4, 0x18 ;  /* 0x0000000405067291 */ /* 0x004fc6000f8ec0ff */
[----:B------:R-:W-:-:S04]  /*2910*/  SHF.L.U32 R3, R7, R2, RZ ;  /* 0x0000000207037219 */ /* 0x000fc800000006ff */
[----:B------:R-:W-:Y:S02]  /*2920*/  LOP3.LUT R0, R3, R0, RZ, 0xfc, !PT ;  /* 0x0000000003007212 */ /* 0x000fe400078efcff */
[----:B------:R-:W2:Y:S02]  /*2930*/  LDS R5, [UR6] ;  /* 0x00000006ff057984 */ /* 0x000ea40008000800 */
[C---:B------:R-:W-:Y:S02]  /*2940*/  LOP3.LUT R2, R0.reuse, 0xffff, RZ, 0xc0, !PT ;  /* 0x0000ffff00027812 */ /* 0x040fe400078ec0ff */
[----:B--2---:R-:W-:-:S04]  /*2950*/  LOP3.LUT R3, R0, 0xffff, R5, 0x80, !PT ;  /* 0x0000ffff00037812 */ /* 0x004fc800078e8005 */
[----:B------:R-:W-:-:S13]  /*2960*/  ISETP.NE.AND P0, PT, R3, R2, PT ;  /* 0x000000020300720c */ /* 0x000fda0003f05270 */
[----:B------:R-:W-:Y:S05]  /*2970*/  @P0 BRA `(.L_x_72) ;  /* 0x0000000000500947 */ /* 0x000fea0003800000 */
[----:B------:R-:W-:Y:S02]  /*2980*/  SHF.R.U32.HI R5, RZ, 0x10, R5 ;  /* 0x00000010ff057819 */ /* 0x000fe40000011605 */
[----:B------:R-:W-:-:S04]  /*2990*/  SHF.R.U32.HI R2, RZ, 0x10, R0 ;  /* 0x00000010ff027819 */ /* 0x000fc80000011600 */
[----:B------:R-:W-:-:S04]  /*29a0*/  LOP3.LUT R5, R5, R2, RZ, 0xc0, !PT ;  /* 0x0000000205057212 */ /* 0x000fc800078ec0ff */
[----:B------:R-:W-:-:S13]  /*29b0*/  ISETP.NE.AND P0, PT, R5, R2, PT ;  /* 0x000000020500720c */ /* 0x000fda0003f05270 */
[----:B------:R-:W-:Y:S05]  /*29c0*/  @P0 BRA `(.L_x_73) ;  /* 0x0000000000300947 */ /* 0x000fea0003800000 */
[----:B------:R-:W-:Y:S01]  /*29d0*/  R2UR UR4, R0 ;  /* 0x00000000000472ca */ /* 0x000fe200000e0000 */
[----:B------:R-:W-:Y:S01]  /*29e0*/  VOTEU.ANY UR5, UPT, PT ;  /* 0x0000000000057886 */ /* 0x000fe200038e0100 */
[----:B------:R-:W2:Y:S01]  /*29f0*/  S2R R0, SR_LANEID ;  /* 0x0000000000007919 */ /* 0x000ea20000000000 */
[----:B------:R-:W-:-:S10]  /*2a00*/  UFLO.U32 UR5, UR5 ;  /* 0x00000005000572bd */ /* 0x000fd400080e0000 */
[----:B------:R-:W-:-:S06]  /*2a10*/  ULOP3.LUT UR4, URZ, UR4, URZ, 0x33, !UPT ;  /* 0x00000004ff047292 */ /* 0x000fcc000f8e33ff */
[----:B------:R-:W-:-:S04]  /*2a20*/  IMAD.U32 R2, RZ, RZ, UR4 ;  /* 0x00000004ff027e24 */ /* 0x000fc8000f8e00ff */
[----:B------:R-:W3:Y:S02]  /*2a30*/  REDUX UR7, R2 ;  /* 0x00000000020773c4 */ /* 0x000ee40000000000 */
[----:B------:R4:W-:Y:S01]  /*2a40*/  UTCATOMSWS.AND URZ, UR4 ;  /* 0x0000000400ff79e3 */ /* 0x0009e20008000000 */
[----:B--2---:R-:W-:Y:S01]  /*2a50*/  ISETP.EQ.U32.AND P0, PT, R0, UR5, PT ;  /* 0x0000000500007c0c */ /* 0x004fe2000bf02070 */
[----:B---3--:R-:W-:-:S12]  /*2a60*/  IMAD.U32 R0, RZ, RZ, UR7 ;  /* 0x00000007ff007e24 */ /* 0x008fd8000f8e00ff */
[----:B------:R4:W-:Y:S01]  /*2a70*/  @P0 ATOMS.AND RZ, [UR6], R0 ;  /* 0x00000000ffff098c */ /* 0x0009e2000a800006 */
[----:B------:R-:W-:Y:S05]  /*2a80*/  BRA `(.L_x_71) ;  /* 0x0000000000147947 */ /* 0x000fea0003800000 */
.L_x_73:
[----:B------:R-:W-:-:S07]  /*2a90*/  MOV R2, 0x2ab0 ;  /* 0x00002ab000027802 */ /* 0x000fce0000000f00 */
[----:B-1----:R-:W-:Y:S05]  /*2aa0*/  CALL.REL.NOINC `($__internal_0_$__cuda_sm10x_tcgen05_guardrail_trap_col_being_dealloced_not_returned_by_alloc) ;  /* 0x0000000000447944 */ /* 0x002fea0003c00000 */
[----:B------:R-:W-:Y:S05]  /*2ab0*/  BRA `(.L_x_71) ;  /* 0x0000000000087947 */ /* 0x000fea0003800000 */
.L_x_72:
[----:B------:R-:W-:-:S07]  /*2ac0*/  MOV R2, 0x2ae0 ;  /* 0x00002ae000027802 */ /* 0x000fce0000000f00 */
[----:B-1----:R-:W-:Y:S05]  /*2ad0*/  CALL.REL.NOINC `($__internal_2_$__cuda_sm10x_tcgen05_guardrail_trap_unallocated_columns_being_dealloced) ;  /* 0x0000000000507944 */ /* 0x002fea0003c00000 */
.L_x_71:
[----:B------:R-:W-:Y:S01]  /*2ae0*/  NOP ;  /* 0x0000000000007918 */ /* 0x000fe20000000000 */
[----:B----4-:R-:W-:Y:S05]  /*2af0*/  EXIT ;  /* 0x000000000000794d */ /* 0x010fea0003800000 */
.L_x_58:
[----:B------:R-:W2:Y:S02]  /*2b00*/  SYNCS.PHASECHK.TRANS64.TRYWAIT P0, [UR8+0xc000], RZ ;  /* 0x00c000ffff0075a7 */ /* 0x000ea40008001108 */
[----:B--2---:R-:W-:Y:S05]  /*2b10*/  @!P0 BRA `(.L_x_58) ;  /* 0xfffffffc00f88947 */ /* 0x004fea000383ffff */
[----:B------:R-:W-:Y:S05]  /*2b20*/  BRA `(.L_x_74) ;  /* 0xfffffff000347947 */ /* 0x000fea000383ffff */
.L_x_60:
[----:B------:R-:W2:Y:S02]  /*2b30*/  SYNCS.PHASECHK.TRANS64.TRYWAIT P1, [UR8+0xc020], RZ ;  /* 0x00c020ffff0075a7 */ /* 0x000ea40008021108 */
[----:B--2---:R-:W-:Y:S05]  /*2b40*/  @!P1 BRA `(.L_x_60) ;  /* 0xfffffffc00f89947 */ /* 0x004fea000383ffff */
[----:B------:R-:W-:Y:S05]  /*2b50*/  BRA `(.L_x_75) ;  /* 0xfffffff000a87947 */ /* 0x000fea000383ffff */
.L_x_61:
[----:B------:R-:W3:Y:S02]  /*2b60*/  SYNCS.PHASECHK.TRANS64.TRYWAIT P0, [UR28+0xc000], R2 ;  /* 0x00c00002ff0075a7 */ /* 0x000ee4000800111c */
[----:B---3--:R-:W-:Y:S05]  /*2b70*/  @!P0 BRA `(.L_x_61) ;  /* 0xfffffffc00f88947 */ /* 0x008fea000383ffff */
[----:B------:R-:W-:Y:S05]  /*2b80*/  BRA `(.L_x_76) ;  /* 0xfffffff400247947 */ /* 0x000fea000383ffff */
.L_x_63:
[----:B------:R-:W3:Y:S02]  /*2b90*/  SYNCS.PHASECHK.TRANS64.TRYWAIT P0, [UR28+0xc020], R2 ;  /* 0x00c02002ff0075a7 */ /* 0x000ee4000800111c */
[----:B---3--:R-:W-:Y:S05]  /*2ba0*/  @!P0 BRA `(.L_x_63) ;  /* 0xfffffffc00f88947 */ /* 0x008fea000383ffff */
[----:B------:R-:W-:Y:S05]  /*2bb0*/  BRA `(.L_x_77) ;  /* 0xfffffff400947947 */ /* 0x000fea000383ffff */
        .weak           $__internal_0_$__cuda_sm10x_tcgen05_guardrail_trap_col_being_dealloced_not_returned_by_alloc
        .type           $__internal_0_$__cuda_sm10x_tcgen05_guardrail_trap_col_being_dealloced_not_returned_by_alloc,@function
        .size           $__internal_0_$__cuda_sm10x_tcgen05_guardrail_trap_col_being_dealloced_not_returned_by_alloc,($__internal_1_$__cuda_sm10x_tcgen05_guardrail_trap_phase_invalid_during_alloc - $__internal_0_$__cuda_sm10x_tcgen05_guardrail_trap_col_being_dealloced_not_returned_by_alloc)
$__internal_0_$__cuda_sm10x_tcgen05_guardrail_trap_col_being_dealloced_not_returned_by_alloc:
[----:B------:R-:W-:Y:S05]  /*2bc0*/  BPT.TRAP 0x1 ;  /* 0x000000040000795c */ /* 0x000fea0000300000 */
[----:B------:R-:W-:-:S04]  /*2bd0*/  IMAD.MOV.U32 R3, RZ, RZ, 0x0 ;  /* 0x00000000ff037424 */ /* 0x000fc800078e00ff */
[----:B------:R-:W-:Y:S05]  /*2be0*/  RET.REL.NODEC R2 `(gluon_tcgen05) ;  /* 0xffffffd402047950 */ /* 0x000fea0003c3ffff */
        .weak           $__internal_1_$__cuda_sm10x_tcgen05_guardrail_trap_phase_invalid_during_alloc
        .type           $__internal_1_$__cuda_sm10x_tcgen05_guardrail_trap_phase_invalid_during_alloc,@function
        .size           $__internal_1_$__cuda_sm10x_tcgen05_guardrail_trap_phase_invalid_during_alloc,($__internal_2_$__cuda_sm10x_tcgen05_guardrail_trap_unallocated_columns_being_dealloced - $__internal_1_$__cuda_sm10x_tcgen05_guardrail_trap_phase_invalid_during_alloc)
$__internal_1_$__cuda_sm10x_tcgen05_guardrail_trap_phase_invalid_during_alloc:
[----:B------:R-:W-:Y:S05]  /*2bf0*/  BPT.TRAP 0x1 ;  /* 0x000000040000795c */ /* 0x000fea0000300000 */
[----:B------:R-:W-:-:S04]  /*2c00*/  IMAD.MOV.U32 R3, RZ, RZ, 0x0 ;  /* 0x00000000ff037424 */ /* 0x000fc800078e00ff */
[----:B------:R-:W-:Y:S05]  /*2c10*/  RET.REL.NODEC R2 `(gluon_tcgen05) ;  /* 0xffffffd002f87950 */ /* 0x000fea0003c3ffff */
        .weak           $__internal_2_$__cuda_sm10x_tcgen05_guardrail_trap_unallocated_columns_being_dealloced
        .type           $__internal_2_$__cuda_sm10x_tcgen05_guardrail_trap_unallocated_columns_being_dealloced,@function
        .size           $__internal_2_$__cuda_sm10x_tcgen05_guardrail_trap_unallocated_columns_being_dealloced,(.L_x_81 - $__internal_2_$__cuda_sm10x_tcgen05_guardrail_trap_unallocated_columns_being_dealloced)
$__internal_2_$__cuda_sm10x_tcgen05_guardrail_trap_unallocated_columns_being_dealloced:
[----:B------:R-:W-:Y:S05]  /*2c20*/  BPT.TRAP 0x1 ;  /* 0x000000040000795c */ /* 0x000fea0000300000 */
[----:B------:R-:W-:-:S04]  /*2c30*/  IMAD.MOV.U32 R3, RZ, RZ, 0x0 ;  /* 0x00000000ff037424 */ /* 0x000fc800078e00ff */
[----:B------:R-:W-:Y:S05]  /*2c40*/  RET.REL.NODEC R2 `(gluon_tcgen05) ;  /* 0xffffffd002ec7950 */ /* 0x000fea0003c3ffff */
.L_x_78:
[----:B------:R-:W-:-:S00]  /*2c50*/  BRA `(.L_x_78) ;  /* 0xfffffffc00fc7947 */ /* 0x000fc0000383ffff */
[----:B------:R-:W-:-:S00]  /*2c60*/  NOP ;  /* 0x0000000000007918 */ /* 0x000fc00000000000 */
        /* <DEDUP_REMOVED lines=9> */
.L_x_81:


//--------------------- .nv.shared.gluon_tcgen05  --------------------------
	.section	.nv.shared.gluon_tcgen05,"aw",@nobits
	.sectionflags	@""
	.align	16
	.zero		1024


//--------------------- .nv.shared.reserved.0     --------------------------
	.section	.nv.shared.reserved.0,"aw",@nobits
	.align	8
	.weak		__nv_reservedSMEM_offset_0_alias
	.size		__nv_reservedSMEM_offset_0_alias, 0, 64
	.other		__nv_reservedSMEM_offset_0_alias,@"STO_CUDA_RESERVED_SHARED STV_DEFAULT"
__nv_reservedSMEM_offset_0_alias:
	.zero		0
.nv.shared.reserved.0:
	.zero		64
	.weak		__nv_reservedSMEM_allocation_phase
	.type		__nv_reservedSMEM_allocation_phase,@object
	.size		__nv_reservedSMEM_allocation_phase,(.L_0 - __nv_reservedSMEM_allocation_phase)
__nv_reservedSMEM_allocation_phase:
	.zero		1
.L_0:
	.zero		7
	.weak		__nv_reservedSMEM_devtool_atexit_pc
	.type		__nv_reservedSMEM_devtool_atexit_pc,@object
	.size		__nv_reservedSMEM_devtool_atexit_pc,(__nv_reservedSMEM_allocation_mask - __nv_reservedSMEM_devtool_atexit_pc)
__nv_reservedSMEM_devtool_atexit_pc:
	.zero		8
	.weak		__nv_reservedSMEM_allocation_mask
	.type		__nv_reservedSMEM_allocation_mask,@object
	.size		__nv_reservedSMEM_allocation_mask,(.L_2 - __nv_reservedSMEM_allocation_mask)
__nv_reservedSMEM_allocation_mask:
	.zero		4
.L_2:


//--------------------- .nv.constant0.gluon_tcgen05 --------------------------
	.section	.nv.constant0.gluon_tcgen05,"a",@progbits
	.sectionflags	@""
	.align	4
.nv.constant0.gluon_tcgen05:
	.zero		976


//--------------------- SYMBOLS --------------------------

	.type		.nv.reservedSmem.offset0,@object
	.size		.nv.reservedSmem.offset0,0x4
	.type		.nv.reservedSmem.cap,@object
	.size		.nv.reservedSmem.cap,0x4
